	.target	sm_90a

	.elftype	@"ET_EXEC"


//--------------------- .note.nv.tkinfo           --------------------------
	.section	.note.nv.tkinfo,"",@"SHT_NOTE"
	.sectionflags	@"SHF_NOTE_NV_TKINFO"
	.tkinfo
        /*0018*/ 	.word	0x00000002
        /*0030*/ 	.string	""
        /*0030*/ 	.string	"ptxas"
        /*0030*/ 	.string	"Cuda compilation tools, release 13.0, V13.0.88"
        /*0030*/ 	.string	"Build cuda_13.0.r13.0/compiler.36424714_0"
        /*0030*/ 	.string	"-arch sm_90a -m 64 "



//--------------------- .note.nv.cuinfo           --------------------------
	.section	.note.nv.cuinfo,"",@"SHT_NOTE"
	.sectionflags	@"SHF_NOTE_NV_CUINFO"
        /*0018*/ 	.short	0x0002
        /*001a*/ 	.short	0x005a
        /*001c*/ 	.short	0x0082
	.zero		2


//--------------------- .nv.info                  --------------------------
	.section	.nv.info,"",@"SHT_CUDA_INFO"
	.align	4


	//----- nvinfo : EIATTR_REGCOUNT
	.align		4
        /*0000*/ 	.byte	0x04, 0x2f
        /*0002*/ 	.short	(.L_12 - .L_11)
	.align		4
.L_11:
        /*0004*/ 	.word	index@(_ZN7cutlass13device_kernelINS_4gemm6kernel13GemmUniversalIN4cute5tupleIJiiiiEEENS1_10collective13CollectiveMmaINS1_37MainloopSm90TmaGmmaWarpSpecializedFP8ILi2ENS5_IJNS4_1CILi1EEESB_SB_EEENS1_35KernelTmaWarpSpecializedCooperativeEEENS5_IJNSA_ILi192EEENSA_ILi128EEENSA_ILi256EEEEEENS_12float_e4m3_tENS5_IJlSB_lEEESJ_SK_NS4_8TiledMMAINS4_8MMA_AtomIJNS4_4SM904GMMA31MMA_64x128x32_F32E4M3E4M3_SS_TNILNSO_7ScaleInE1ELSQ_1EEEEEENS4_6LayoutINS5_IJNSA_ILi2EEESB_SB_EEENS5_IJSB_NSA_ILi0EEESW_EEEEENS5_IJNS4_10UnderscoreESZ_SZ_EEEEENS4_13SM90_TMA_LOADENS4_14ComposedLayoutINS4_7SwizzleILi3ELi4ELi3EEENS4_18smem_ptr_flag_bitsILi8EEENST_INS5_IJNSA_ILi8EEESG_EEENS5_IJSG_SB_EEEEEEEvNS4_8identityES12_S1C_vS1D_EENS_8epilogue10collective6detail29Sm90TmaWarpSpecializedAdapterINS1G_15DefaultEpilogueISJ_SK_SK_NS1F_6thread17LinearCombinationISJ_Li1EffLNS1K_9ScaleType4KindE0ELNS_15FloatRoundStyleE2ESJ_EENS1_15EpilogueDefaultEEEEEvvEEEEvNT_6ParamsE)
        /*0008*/ 	.word	0x000000a8


	//----- nvinfo : EIATTR_FRAME_SIZE
	.align		4
.L_12:
        /*000c*/ 	.byte	0x04, 0x11
        /*000e*/ 	.short	(.L_14 - .L_13)
	.align		4
.L_13:
        /*0010*/ 	.word	index@(_ZN7cutlass13device_kernelINS_4gemm6kernel13GemmUniversalIN4cute5tupleIJiiiiEEENS1_10collective13CollectiveMmaINS1_37MainloopSm90TmaGmmaWarpSpecializedFP8ILi2ENS5_IJNS4_1CILi1EEESB_SB_EEENS1_35KernelTmaWarpSpecializedCooperativeEEENS5_IJNSA_ILi192EEENSA_ILi128EEENSA_ILi256EEEEEENS_12float_e4m3_tENS5_IJlSB_lEEESJ_SK_NS4_8TiledMMAINS4_8MMA_AtomIJNS4_4SM904GMMA31MMA_64x128x32_F32E4M3E4M3_SS_TNILNSO_7ScaleInE1ELSQ_1EEEEEENS4_6LayoutINS5_IJNSA_ILi2EEESB_SB_EEENS5_IJSB_NSA_ILi0EEESW_EEEEENS5_IJNS4_10UnderscoreESZ_SZ_EEEEENS4_13SM90_TMA_LOADENS4_14ComposedLayoutINS4_7SwizzleILi3ELi4ELi3EEENS4_18smem_ptr_flag_bitsILi8EEENST_INS5_IJNSA_ILi8EEESG_EEENS5_IJSG_SB_EEEEEEEvNS4_8identityES12_S1C_vS1D_EENS_8epilogue10collective6detail29Sm90TmaWarpSpecializedAdapterINS1G_15DefaultEpilogueISJ_SK_SK_NS1F_6thread17LinearCombinationISJ_Li1EffLNS1K_9ScaleType4KindE0ELNS_15FloatRoundStyleE2ESJ_EENS1_15EpilogueDefaultEEEEEvvEEEEvNT_6ParamsE)
        /*0014*/ 	.word	0x000000f0


	//----- nvinfo : EIATTR_MIN_STACK_SIZE
	.align		4
.L_14:
        /*0018*/ 	.byte	0x04, 0x12
        /*001a*/ 	.short	(.L_16 - .L_15)
	.align		4
.L_15:
        /*001c*/ 	.word	index@(_ZN7cutlass13device_kernelINS_4gemm6kernel13GemmUniversalIN4cute5tupleIJiiiiEEENS1_10collective13CollectiveMmaINS1_37MainloopSm90TmaGmmaWarpSpecializedFP8ILi2ENS5_IJNS4_1CILi1EEESB_SB_EEENS1_35KernelTmaWarpSpecializedCooperativeEEENS5_IJNSA_ILi192EEENSA_ILi128EEENSA_ILi256EEEEEENS_12float_e4m3_tENS5_IJlSB_lEEESJ_SK_NS4_8TiledMMAINS4_8MMA_AtomIJNS4_4SM904GMMA31MMA_64x128x32_F32E4M3E4M3_SS_TNILNSO_7ScaleInE1ELSQ_1EEEEEENS4_6LayoutINS5_IJNSA_ILi2EEESB_SB_EEENS5_IJSB_NSA_ILi0EEESW_EEEEENS5_IJNS4_10UnderscoreESZ_SZ_EEEEENS4_13SM90_TMA_LOADENS4_14ComposedLayoutINS4_7SwizzleILi3ELi4ELi3EEENS4_18smem_ptr_flag_bitsILi8EEENST_INS5_IJNSA_ILi8EEESG_EEENS5_IJSG_SB_EEEEEEEvNS4_8identityES12_S1C_vS1D_EENS_8epilogue10collective6detail29Sm90TmaWarpSpecializedAdapterINS1G_15DefaultEpilogueISJ_SK_SK_NS1F_6thread17LinearCombinationISJ_Li1EffLNS1K_9ScaleType4KindE0ELNS_15FloatRoundStyleE2ESJ_EENS1_15EpilogueDefaultEEEEEvvEEEEvNT_6ParamsE)
        /*0020*/ 	.word	0x000000f0
.L_16:


//--------------------- .nv.compat                --------------------------
	.section	.nv.compat,"",@"SHT_CUDA_COMPAT_INFO"
	.align	4
        /*0000*/ 	.byte	0x02, 0x09, 0x01, 0x00, 0x02, 0x02, 0x04, 0x00, 0x02, 0x05, 0x05, 0x00, 0x03, 0x07, 0x01, 0x01
        /*0010*/ 	.byte	0x02, 0x03, 0x01, 0x00, 0x02, 0x06, 0x01, 0x00, 0x04, 0x0b, 0x08, 0x00, 0x00, 0x00, 0x00, 0x00
        /*0020*/ 	.byte	0x00, 0x00, 0x00, 0x00


//--------------------- .nv.info._ZN7cutlass13device_kernelINS_4gemm6kernel13GemmUniversalIN4cute5tupleIJiiiiEEENS1_10collective13CollectiveMmaINS1_37MainloopSm90TmaGmmaWarpSpecializedFP8ILi2ENS5_IJNS4_1CILi1EEESB_SB_EEENS1_35KernelTmaWarpSpecializedCooperativeEEENS5_IJNSA_ILi192EEENSA_ILi128EEENSA_ILi256EEEEEENS_12float_e4m3_tENS5_IJlSB_lEEESJ_SK_NS4_8TiledMMAINS4_8MMA_AtomIJNS4_4SM904GMMA31MMA_64x128x32_F32E4M3E4M3_SS_TNILNSO_7ScaleInE1ELSQ_1EEEEEENS4_6LayoutINS5_IJNSA_ILi2EEESB_SB_EEENS5_IJSB_NSA_ILi0EEESW_EEEEENS5_IJNS4_10UnderscoreESZ_SZ_EEEEENS4_13SM90_TMA_LOADENS4_14ComposedLayoutINS4_7SwizzleILi3ELi4ELi3EEENS4_18smem_ptr_flag_bitsILi8EEENST_INS5_IJNSA_ILi8EEESG_EEENS5_IJSG_SB_EEEEEEEvNS4_8identityES12_S1C_vS1D_EENS_8epilogue10collective6detail29Sm90TmaWarpSpecializedAdapterINS1G_15DefaultEpilogueISJ_SK_SK_NS1F_6thread17LinearCombinationISJ_Li1EffLNS1K_9ScaleType4KindE0ELNS_15FloatRoundStyleE2ESJ_EENS1_15EpilogueDefaultEEEEEvvEEEEvNT_6ParamsE --------------------------
	.section	.nv.info._ZN7cutlass13device_kernelINS_4gemm6kernel13GemmUniversalIN4cute5tupleIJiiiiEEENS1_10collective13CollectiveMmaINS1_37MainloopSm90TmaGmmaWarpSpecializedFP8ILi2ENS5_IJNS4_1CILi1EEESB_SB_EEENS1_35KernelTmaWarpSpecializedCooperativeEEENS5_IJNSA_ILi192EEENSA_ILi128EEENSA_ILi256EEEEEENS_12float_e4m3_tENS5_IJlSB_lEEESJ_SK_NS4_8TiledMMAINS4_8MMA_AtomIJNS4_4SM904GMMA31MMA_64x128x32_F32E4M3E4M3_SS_TNILNSO_7ScaleInE1ELSQ_1EEEEEENS4_6LayoutINS5_IJNSA_ILi2EEESB_SB_EEENS5_IJSB_NSA_ILi0EEESW_EEEEENS5_IJNS4_10UnderscoreESZ_SZ_EEEEENS4_13SM90_TMA_LOADENS4_14ComposedLayoutINS4_7SwizzleILi3ELi4ELi3EEENS4_18smem_ptr_flag_bitsILi8EEENST_INS5_IJNSA_ILi8EEESG_EEENS5_IJSG_SB_EEEEEEEvNS4_8identityES12_S1C_vS1D_EENS_8epilogue10collective6detail29Sm90TmaWarpSpecializedAdapterINS1G_15DefaultEpilogueISJ_SK_SK_NS1F_6thread17LinearCombinationISJ_Li1EffLNS1K_9ScaleType4KindE0ELNS_15FloatRoundStyleE2ESJ_EENS1_15EpilogueDefaultEEEEEvvEEEEvNT_6ParamsE,"",@"SHT_CUDA_INFO"
	.sectionflags	@""
	.align	4


	//----- nvinfo : EIATTR_CUDA_API_VERSION
	.align		4
        /*0000*/ 	.byte	0x04, 0x37
        /*0002*/ 	.short	(.L_18 - .L_17)
.L_17:
        /*0004*/ 	.word	0x00000082


	//----- nvinfo : EIATTR_KPARAM_INFO
	.align		4
.L_18:
        /*0008*/ 	.byte	0x04, 0x17
        /*000a*/ 	.short	(.L_20 - .L_19)
.L_19:
        /*000c*/ 	.word	0x00000000
        /*0010*/ 	.short	0x0000
        /*0012*/ 	.short	0x0070
        /*0014*/ 	.byte	0x00, 0xf0, 0x01, 0x10


	//----- nvinfo : EIATTR_SPARSE_MMA_MASK
	.align		4
.L_20:
        /*0018*/ 	.byte	0x03, 0x50
        /*001a*/ 	.short	0x0000


	//----- nvinfo : EIATTR_MAXREG_COUNT
	.align		4
        /*001c*/ 	.byte	0x03, 0x1b
        /*001e*/ 	.short	0x00a8


	//----- nvinfo : EIATTR_NUM_BARRIERS
	.align		4
        /*0020*/ 	.byte	0x02, 0x4c
        /*0022*/ 	.byte	0x01
	.zero		1


	//----- nvinfo : EIATTR_ANNOTATIONS
	.align		4
        /*0024*/ 	.byte	0x04, 0x55
        /*0026*/ 	.short	(.L_22 - .L_21)


	//   ....[0]....
.L_21:
        /*0028*/ 	.word	0x00000001
        /*002c*/ 	.byte	0x50, 0x05, 0x00, 0x00, 0x01, 0x00, 0x00, 0x00, 0x70, 0x05, 0x00, 0x00, 0x01, 0x00, 0x00, 0x00
        /* <DEDUP_REMOVED lines=185> */
        /*0bcc*/ 	.byte	0x30, 0x07, 0x01, 0x00


	//----- nvinfo : EIATTR_MERCURY_ISA_VERSION
	.align		4
.L_22:
        /*0bd0*/ 	.byte	0x03, 0x5f
        /*0bd2*/ 	.short	0x0101


	//----- nvinfo : EIATTR_INT_WARP_WIDE_INSTR_OFFSETS
	.align		4
        /*0bd4*/ 	.byte	0x04, 0x31
        /*0bd6*/ 	.short	(.L_24 - .L_23)


	//   ....[0]....
.L_23:
        /*0bd8*/ 	.word	0x00000420


	//   ....[1]....
        /*0bdc*/ 	.word	0x00000430


	//   ....[2]....
        /*0be0*/ 	.word	0x00000560


	//----- nvinfo : EIATTR_COOP_GROUP_MASK_REGIDS
	.align		4
.L_24:
        /*0be4*/ 	.byte	0x04, 0x29
        /*0be6*/ 	.short	(.L_26 - .L_25)


	//   ....[0]....
.L_25:
        /*0be8*/ 	.word	0xffffffff


	//   ....[1]....
        /*0bec*/ 	.word	0xffffffff


	//   ....[2]....
        /*0bf0*/ 	.word	0xffffffff


	//   ....[3]....
        /*0bf4*/ 	.word	0xffffffff


	//   ....[4]....
        /*0bf8*/ 	.word	0xffffffff


	//----- nvinfo : EIATTR_COOP_GROUP_INSTR_OFFSETS
	.align		4
.L_26:
        /*0bfc*/ 	.byte	0x04, 0x28
        /*0bfe*/ 	.short	(.L_28 - .L_27)


	//   ....[0]....
.L_27:
        /*0c00*/ 	.word	0x00000070


	//   ....[1]....
        /*0c04*/ 	.word	0x00000080


	//   ....[2]....
        /*0c08*/ 	.word	0x000001a0


	//   ....[3]....
        /*0c0c*/ 	.word	0x00000370


	//   ....[4]....
        /*0c10*/ 	.word	0x000012b0


	//----- nvinfo : EIATTR_REG_RECONFIG
	.align		4
.L_28:
        /*0c14*/ 	.byte	0x01, 0x54
	.zero		2


	//----- nvinfo : EIATTR_MBARRIER_INSTR_OFFSETS
	.align		4
        /*0c18*/ 	.byte	0x04, 0x39
        /*0c1a*/ 	.short	(.L_30 - .L_29)


	//   ....[0]....
.L_29:
        /*0c1c*/ 	.word	0x00000320
        /*0c20*/ 	.word	0x000000ff
        /*0c24*/ 	.word	0x00000000
        /*0c28*/ 	.short	0x0100
        /*0c2a*/ 	.byte	0x0a
	.zero		1


	//   ....[1]....
        /*0c2c*/ 	.word	0x00000330
        /*0c30*/ 	.word	0x000000ff
        /*0c34*/ 	.word	0x00000010
        /*0c38*/ 	.short	0x0100
        /*0c3a*/ 	.byte	0x0a
	.zero		1


	//   ....[2]....
        /*0c3c*/ 	.word	0x00000340
        /*0c40*/ 	.word	0x000000ff
        /*0c44*/ 	.word	0x00000008
        /*0c48*/ 	.short	0x0100
        /*0c4a*/ 	.byte	0x0a
	.zero		1


	//   ....[3]....
        /*0c4c*/ 	.word	0x00000350
        /*0c50*/ 	.word	0x000000ff
        /*0c54*/ 	.word	0x00000018
        /*0c58*/ 	.short	0x0100
        /*0c5a*/ 	.byte	0x0a
	.zero		1


	//   ....[4]....
        /*0c5c*/ 	.word	0x00000590
        /*0c60*/ 	.word	0x000000ff
        /*0c64*/ 	.word	0x00000030
        /*0c68*/ 	.short	0x0100
        /*0c6a*/ 	.byte	0x08
	.zero		1


	//   ....[5]....
        /*0c6c*/ 	.word	0x000005a0
        /*0c70*/ 	.word	0x000000ff
        /*0c74*/ 	.word	0x00000038
        /*0c78*/ 	.short	0x0100
        /*0c7a*/ 	.byte	0x08
	.zero		1


	//   ....[6]....
        /*0c7c*/ 	.word	0x00001ab0
        /*0c80*/ 	.word	0x000000ff
        /*0c84*/ 	.word	0x00000000
        /*0c88*/ 	.short	0x010a
        /*0c8a*/ 	.byte	0x06
	.zero		1


	//   ....[7]....
        /*0c8c*/ 	.word	0x00001af0
        /*0c90*/ 	.word	0x000000ff
        /*0c94*/ 	.word	0x00000000
        /*0c98*/ 	.short	0x010a
        /*0c9a*/ 	.byte	0x06
	.zero		1


	//   ....[8]....
        /*0c9c*/ 	.word	0x00003060
        /*0ca0*/ 	.word	0x000000ff
        /*0ca4*/ 	.word	0x00000000
        /*0ca8*/ 	.short	0x010a
        /*0caa*/ 	.byte	0x16
	.zero		1


	//   ....[9]....
        /*0cac*/ 	.word	0x000030a0
        /*0cb0*/ 	.word	0x000000ff
        /*0cb4*/ 	.word	0x00000000
        /*0cb8*/ 	.short	0x010a
        /*0cba*/ 	.byte	0x16
	.zero		1


	//   ....[10]....
        /*0cbc*/ 	.word	0x00004400
        /*0cc0*/ 	.word	0x000000ff
        /*0cc4*/ 	.word	0x00000000
        /*0cc8*/ 	.short	0x0101
        /*0cca*/ 	.byte	0x15
	.zero		1


	//   ....[11]....
        /*0ccc*/ 	.word	0x00005570
        /*0cd0*/ 	.word	0x000000ff
        /*0cd4*/ 	.word	0x00000000
        /*0cd8*/ 	.short	0x0101
        /*0cda*/ 	.byte	0x06
	.zero		1


	//   ....[12]....
        /*0cdc*/ 	.word	0x0000f9a0
        /*0ce0*/ 	.word	0x0000000d
        /*0ce4*/ 	.word	0x00000010
        /*0ce8*/ 	.short	0x010a
        /*0cea*/ 	.byte	0x3f
	.zero		1


	//   ....[13]....
        /*0cec*/ 	.word	0x0000fe70
        /*0cf0*/ 	.word	0x00000003
        /*0cf4*/ 	.word	0x00000038
        /*0cf8*/ 	.short	0x0101
        /*0cfa*/ 	.byte	0x3f
	.zero		1


	//   ....[14]....
        /*0cfc*/ 	.word	0x000105a0
        /*0d00*/ 	.word	0x00000007
        /*0d04*/ 	.word	0x00000000
        /*0d08*/ 	.short	0x010a
        /*0d0a*/ 	.byte	0x3f
	.zero		1


	//   ....[15]....
        /*0d0c*/ 	.word	0x00010620
        /*0d10*/ 	.word	0x00000003
        /*0d14*/ 	.word	0x00000000
        /*0d18*/ 	.short	0x010a
        /*0d1a*/ 	.byte	0x3f
	.zero		1


	//   ....[16]....
        /*0d1c*/ 	.word	0x00010690
        /*0d20*/ 	.word	0x00000003
        /*0d24*/ 	.word	0x00000000
        /*0d28*/ 	.short	0x010a
        /*0d2a*/ 	.byte	0x3f
	.zero		1


	//   ....[17]....
        /*0d2c*/ 	.word	0x00010700
        /*0d30*/ 	.word	0x00000000
        /*0d34*/ 	.word	0x00000000
        /*0d38*/ 	.short	0x010a
        /*0d3a*/ 	.byte	0x3f
	.zero		1


	//   ....[18]....
        /*0d3c*/ 	.word	0x000107e0
        /*0d40*/ 	.word	0x0000000d
        /*0d44*/ 	.word	0x00000010
        /*0d48*/ 	.short	0x010a
        /*0d4a*/ 	.byte	0x3f
	.zero		1


	//   ....[19]....
        /*0d4c*/ 	.word	0x000108c0
        /*0d50*/ 	.word	0x00000007
        /*0d54*/ 	.word	0x00000000
        /*0d58*/ 	.short	0x010a
        /*0d5a*/ 	.byte	0x3f
	.zero		1


	//----- nvinfo : EIATTR_NUM_MBARRIERS
	.align		4
.L_30:
        /*0d5c*/ 	.byte	0x03, 0x38
        /*0d5e*/ 	.short	0x0006


	//----- nvinfo : EIATTR_EXIT_INSTR_OFFSETS
	.align		4
        /*0d60*/ 	.byte	0x04, 0x1c
        /*0d62*/ 	.short	(.L_32 - .L_31)


	//   ....[0]....
.L_31:
        /*0d64*/ 	.word	0x00000600


	//   ....[1]....
        /*0d68*/ 	.word	0x00000f50


	//   ....[2]....
        /*0d6c*/ 	.word	0x0000efe0


	//   ....[3]....
        /*0d70*/ 	.word	0x0000f630


	//   ....[4]....
        /*0d74*/ 	.word	0x00010670


	//----- nvinfo : EIATTR_MAX_THREADS
	.align		4
.L_32:
        /*0d78*/ 	.byte	0x04, 0x05
        /*0d7a*/ 	.short	(.L_34 - .L_33)
.L_33:
        /*0d7c*/ 	.word	0x00000180
        /*0d80*/ 	.word	0x00000001
        /*0d84*/ 	.word	0x00000001


	//----- nvinfo : EIATTR_CRS_STACK_SIZE
	.align		4
.L_34:
        /*0d88*/ 	.byte	0x04, 0x1e
        /*0d8a*/ 	.short	(.L_36 - .L_35)
.L_35:
        /*0d8c*/ 	.word	0x00000000


	//----- nvinfo : EIATTR_CBANK_PARAM_SIZE
	.align		4
.L_36:
        /*0d90*/ 	.byte	0x03, 0x19
        /*0d92*/ 	.short	0x0470


	//----- nvinfo : EIATTR_PARAM_CBANK
	.align		4
        /*0d94*/ 	.byte	0x04, 0x0a
        /*0d96*/ 	.short	(.L_38 - .L_37)
	.align		4
.L_37:
        /*0d98*/ 	.word	index@(.nv.constant0._ZN7cutlass13device_kernelINS_4gemm6kernel13GemmUniversalIN4cute5tupleIJiiiiEEENS1_10collective13CollectiveMmaINS1_37MainloopSm90TmaGmmaWarpSpecializedFP8ILi2ENS5_IJNS4_1CILi1EEESB_SB_EEENS1_35KernelTmaWarpSpecializedCooperativeEEENS5_IJNSA_ILi192EEENSA_ILi128EEENSA_ILi256EEEEEENS_12float_e4m3_tENS5_IJlSB_lEEESJ_SK_NS4_8TiledMMAINS4_8MMA_AtomIJNS4_4SM904GMMA31MMA_64x128x32_F32E4M3E4M3_SS_TNILNSO_7ScaleInE1ELSQ_1EEEEEENS4_6LayoutINS5_IJNSA_ILi2EEESB_SB_EEENS5_IJSB_NSA_ILi0EEESW_EEEEENS5_IJNS4_10UnderscoreESZ_SZ_EEEEENS4_13SM90_TMA_LOADENS4_14ComposedLayoutINS4_7SwizzleILi3ELi4ELi3EEENS4_18smem_ptr_flag_bitsILi8EEENST_INS5_IJNSA_ILi8EEESG_EEENS5_IJSG_SB_EEEEEEEvNS4_8identityES12_S1C_vS1D_EENS_8epilogue10collective6detail29Sm90TmaWarpSpecializedAdapterINS1G_15DefaultEpilogueISJ_SK_SK_NS1F_6thread17LinearCombinationISJ_Li1EffLNS1K_9ScaleType4KindE0ELNS_15FloatRoundStyleE2ESJ_EENS1_15EpilogueDefaultEEEEEvvEEEEvNT_6ParamsE)
        /*0d9c*/ 	.short	0x0210
        /*0d9e*/ 	.short	0x0470


	//----- nvinfo : EIATTR_SW_WAR
	.align		4
.L_38:
        /*0da0*/ 	.byte	0x04, 0x36
        /*0da2*/ 	.short	(.L_40 - .L_39)
.L_39:
        /*0da4*/ 	.word	0x00000008
.L_40:


//--------------------- .nv.callgraph             --------------------------
	.section	.nv.callgraph,"",@"SHT_CUDA_CALLGRAPH"
	.align	4
	.sectionentsize	8
	.align		4
        /*0000*/ 	.word	0x00000000
	.align		4
        /*0004*/ 	.word	0xffffffff
	.align		4
        /*0008*/ 	.word	0x00000000
	.align		4
        /*000c*/ 	.word	0xfffffffe
	.align		4
        /*0010*/ 	.word	0x00000000
	.align		4
        /*0014*/ 	.word	0xfffffffd
	.align		4
        /*0018*/ 	.word	0x00000000
	.align		4
        /*001c*/ 	.word	0xfffffffc


//--------------------- .nv.constant4             --------------------------
	.section	.nv.constant4,"a",@progbits
	.align	8
	.align		8
.nv.constant4:
        /*0000*/ 	.dword	_ZN40_INTERNAL_261d0465_4_k_cu_09191883_125284cuda3std3__45__cpo5beginE
	.align		8
        /*0008*/ 	.dword	_ZN40_INTERNAL_261d0465_4_k_cu_09191883_125284cuda3std3__45__cpo3endE
	.align		8
        /*0010*/ 	.dword	_ZN40_INTERNAL_261d0465_4_k_cu_09191883_125284cuda3std3__45__cpo6cbeginE
	.align		8
        /*0018*/ 	.dword	_ZN40_INTERNAL_261d0465_4_k_cu_09191883_125284cuda3std3__45__cpo4cendE
	.align		8
        /*0020*/ 	.dword	_ZN40_INTERNAL_261d0465_4_k_cu_09191883_125284cuda3std3__442_GLOBAL__N__261d0465_4_k_cu_09191883_125286ignoreE
	.align		8
        /*0028*/ 	.dword	_ZN40_INTERNAL_261d0465_4_k_cu_09191883_125284cuda3std3__419piecewise_constructE
	.align		8
        /*0030*/ 	.dword	_ZN40_INTERNAL_261d0465_4_k_cu_09191883_125284cuda3std3__48in_placeE
	.align		8
        /*0038*/ 	.dword	_ZN40_INTERNAL_261d0465_4_k_cu_09191883_125284cuda3std6ranges3__45__cpo4swapE
	.align		8
        /*0040*/ 	.dword	_ZN40_INTERNAL_261d0465_4_k_cu_09191883_125284cuda3std6ranges3__45__cpo9iter_moveE
	.align		8
        /*0048*/ 	.dword	_ZN40_INTERNAL_261d0465_4_k_cu_09191883_125284cute7productE
	.align		8
        /*0050*/ 	.dword	_ZN40_INTERNAL_261d0465_4_k_cu_09191883_125284cute1_E


//--------------------- .text._ZN7cutlass13device_kernelINS_4gemm6kernel13GemmUniversalIN4cute5tupleIJiiiiEEENS1_10collective13CollectiveMmaINS1_37MainloopSm90TmaGmmaWarpSpecializedFP8ILi2ENS5_IJNS4_1CILi1EEESB_SB_EEENS1_35KernelTmaWarpSpecializedCooperativeEEENS5_IJNSA_ILi192EEENSA_ILi128EEENSA_ILi256EEEEEENS_12float_e4m3_tENS5_IJlSB_lEEESJ_SK_NS4_8TiledMMAINS4_8MMA_AtomIJNS4_4SM904GMMA31MMA_64x128x32_F32E4M3E4M3_SS_TNILNSO_7ScaleInE1ELSQ_1EEEEEENS4_6LayoutINS5_IJNSA_ILi2EEESB_SB_EEENS5_IJSB_NSA_ILi0EEESW_EEEEENS5_IJNS4_10UnderscoreESZ_SZ_EEEEENS4_13SM90_TMA_LOADENS4_14ComposedLayoutINS4_7SwizzleILi3ELi4ELi3EEENS4_18smem_ptr_flag_bitsILi8EEENST_INS5_IJNSA_ILi8EEESG_EEENS5_IJSG_SB_EEEEEEEvNS4_8identityES12_S1C_vS1D_EENS_8epilogue10collective6detail29Sm90TmaWarpSpecializedAdapterINS1G_15DefaultEpilogueISJ_SK_SK_NS1F_6thread17LinearCombinationISJ_Li1EffLNS1K_9ScaleType4KindE0ELNS_15FloatRoundStyleE2ESJ_EENS1_15EpilogueDefaultEEEEEvvEEEEvNT_6ParamsE --------------------------
	.section	.text._ZN7cutlass13device_kernelINS_4gemm6kernel13GemmUniversalIN4cute5tupleIJiiiiEEENS1_10collective13CollectiveMmaINS1_37MainloopSm90TmaGmmaWarpSpecializedFP8ILi2ENS5_IJNS4_1CILi1EEESB_SB_EEENS1_35KernelTmaWarpSpecializedCooperativeEEENS5_IJNSA_ILi192EEENSA_ILi128EEENSA_ILi256EEEEEENS_12float_e4m3_tENS5_IJlSB_lEEESJ_SK_NS4_8TiledMMAINS4_8MMA_AtomIJNS4_4SM904GMMA31MMA_64x128x32_F32E4M3E4M3_SS_TNILNSO_7ScaleInE1ELSQ_1EEEEEENS4_6LayoutINS5_IJNSA_ILi2EEESB_SB_EEENS5_IJSB_NSA_ILi0EEESW_EEEEENS5_IJNS4_10UnderscoreESZ_SZ_EEEEENS4_13SM90_TMA_LOADENS4_14ComposedLayoutINS4_7SwizzleILi3ELi4ELi3EEENS4_18smem_ptr_flag_bitsILi8EEENST_INS5_IJNSA_ILi8EEESG_EEENS5_IJSG_SB_EEEEEEEvNS4_8identityES12_S1C_vS1D_EENS_8epilogue10collective6detail29Sm90TmaWarpSpecializedAdapterINS1G_15DefaultEpilogueISJ_SK_SK_NS1F_6thread17LinearCombinationISJ_Li1EffLNS1K_9ScaleType4KindE0ELNS_15FloatRoundStyleE2ESJ_EENS1_15EpilogueDefaultEEEEEvvEEEEvNT_6ParamsE,"ax",@progbits
	.align	128
.text._ZN7cutlass13device_kernelINS_4gemm6kernel13GemmUniversalIN4cute5tupleIJiiiiEEENS1_10collective13CollectiveMmaINS1_37MainloopSm90TmaGmmaWarpSpecializedFP8ILi2ENS5_IJNS4_1CILi1EEESB_SB_EEENS1_35KernelTmaWarpSpecializedCooperativeEEENS5_IJNSA_ILi192EEENSA_ILi128EEENSA_ILi256EEEEEENS_12float_e4m3_tENS5_IJlSB_lEEESJ_SK_NS4_8TiledMMAINS4_8MMA_AtomIJNS4_4SM904GMMA31MMA_64x128x32_F32E4M3E4M3_SS_TNILNSO_7ScaleInE1ELSQ_1EEEEEENS4_6LayoutINS5_IJNSA_ILi2EEESB_SB_EEENS5_IJSB_NSA_ILi0EEESW_EEEEENS5_IJNS4_10UnderscoreESZ_SZ_EEEEENS4_13SM90_TMA_LOADENS4_14ComposedLayoutINS4_7SwizzleILi3ELi4ELi3EEENS4_18smem_ptr_flag_bitsILi8EEENST_INS5_IJNSA_ILi8EEESG_EEENS5_IJSG_SB_EEEEEEEvNS4_8identityES12_S1C_vS1D_EENS_8epilogue10collective6detail29Sm90TmaWarpSpecializedAdapterINS1G_15DefaultEpilogueISJ_SK_SK_NS1F_6thread17LinearCombinationISJ_Li1EffLNS1K_9ScaleType4KindE0ELNS_15FloatRoundStyleE2ESJ_EENS1_15EpilogueDefaultEEEEEvvEEEEvNT_6ParamsE:
        .type           _ZN7cutlass13device_kernelINS_4gemm6kernel13GemmUniversalIN4cute5tupleIJiiiiEEENS1_10collective13CollectiveMmaINS1_37MainloopSm90TmaGmmaWarpSpecializedFP8ILi2ENS5_IJNS4_1CILi1EEESB_SB_EEENS1_35KernelTmaWarpSpecializedCooperativeEEENS5_IJNSA_ILi192EEENSA_ILi128EEENSA_ILi256EEEEEENS_12float_e4m3_tENS5_IJlSB_lEEESJ_SK_NS4_8TiledMMAINS4_8MMA_AtomIJNS4_4SM904GMMA31MMA_64x128x32_F32E4M3E4M3_SS_TNILNSO_7ScaleInE1ELSQ_1EEEEEENS4_6LayoutINS5_IJNSA_ILi2EEESB_SB_EEENS5_IJSB_NSA_ILi0EEESW_EEEEENS5_IJNS4_10UnderscoreESZ_SZ_EEEEENS4_13SM90_TMA_LOADENS4_14ComposedLayoutINS4_7SwizzleILi3ELi4ELi3EEENS4_18smem_ptr_flag_bitsILi8EEENST_INS5_IJNSA_ILi8EEESG_EEENS5_IJSG_SB_EEEEEEEvNS4_8identityES12_S1C_vS1D_EENS_8epilogue10collective6detail29Sm90TmaWarpSpecializedAdapterINS1G_15DefaultEpilogueISJ_SK_SK_NS1F_6thread17LinearCombinationISJ_Li1EffLNS1K_9ScaleType4KindE0ELNS_15FloatRoundStyleE2ESJ_EENS1_15EpilogueDefaultEEEEEvvEEEEvNT_6ParamsE,@function
        .size           _ZN7cutlass13device_kernelINS_4gemm6kernel13GemmUniversalIN4cute5tupleIJiiiiEEENS1_10collective13CollectiveMmaINS1_37MainloopSm90TmaGmmaWarpSpecializedFP8ILi2ENS5_IJNS4_1CILi1EEESB_SB_EEENS1_35KernelTmaWarpSpecializedCooperativeEEENS5_IJNSA_ILi192EEENSA_ILi128EEENSA_ILi256EEEEEENS_12float_e4m3_tENS5_IJlSB_lEEESJ_SK_NS4_8TiledMMAINS4_8MMA_AtomIJNS4_4SM904GMMA31MMA_64x128x32_F32E4M3E4M3_SS_TNILNSO_7ScaleInE1ELSQ_1EEEEEENS4_6LayoutINS5_IJNSA_ILi2EEESB_SB_EEENS5_IJSB_NSA_ILi0EEESW_EEEEENS5_IJNS4_10UnderscoreESZ_SZ_EEEEENS4_13SM90_TMA_LOADENS4_14ComposedLayoutINS4_7SwizzleILi3ELi4ELi3EEENS4_18smem_ptr_flag_bitsILi8EEENST_INS5_IJNSA_ILi8EEESG_EEENS5_IJSG_SB_EEEEEEEvNS4_8identityES12_S1C_vS1D_EENS_8epilogue10collective6detail29Sm90TmaWarpSpecializedAdapterINS1G_15DefaultEpilogueISJ_SK_SK_NS1F_6thread17LinearCombinationISJ_Li1EffLNS1K_9ScaleType4KindE0ELNS_15FloatRoundStyleE2ESJ_EENS1_15EpilogueDefaultEEEEEvvEEEEvNT_6ParamsE,(.L_x_325 - _ZN7cutlass13device_kernelINS_4gemm6kernel13GemmUniversalIN4cute5tupleIJiiiiEEENS1_10collective13CollectiveMmaINS1_37MainloopSm90TmaGmmaWarpSpecializedFP8ILi2ENS5_IJNS4_1CILi1EEESB_SB_EEENS1_35KernelTmaWarpSpecializedCooperativeEEENS5_IJNSA_ILi192EEENSA_ILi128EEENSA_ILi256EEEEEENS_12float_e4m3_tENS5_IJlSB_lEEESJ_SK_NS4_8TiledMMAINS4_8MMA_AtomIJNS4_4SM904GMMA31MMA_64x128x32_F32E4M3E4M3_SS_TNILNSO_7ScaleInE1ELSQ_1EEEEEENS4_6LayoutINS5_IJNSA_ILi2EEESB_SB_EEENS5_IJSB_NSA_ILi0EEESW_EEEEENS5_IJNS4_10UnderscoreESZ_SZ_EEEEENS4_13SM90_TMA_LOADENS4_14ComposedLayoutINS4_7SwizzleILi3ELi4ELi3EEENS4_18smem_ptr_flag_bitsILi8EEENST_INS5_IJNSA_ILi8EEESG_EEENS5_IJSG_SB_EEEEEEEvNS4_8identityES12_S1C_vS1D_EENS_8epilogue10collective6detail29Sm90TmaWarpSpecializedAdapterINS1G_15DefaultEpilogueISJ_SK_SK_NS1F_6thread17LinearCombinationISJ_Li1EffLNS1K_9ScaleType4KindE0ELNS_15FloatRoundStyleE2ESJ_EENS1_15EpilogueDefaultEEEEEvvEEEEvNT_6ParamsE)
        .other          _ZN7cutlass13device_kernelINS_4gemm6kernel13GemmUniversalIN4cute5tupleIJiiiiEEENS1_10collective13CollectiveMmaINS1_37MainloopSm90TmaGmmaWarpSpecializedFP8ILi2ENS5_IJNS4_1CILi1EEESB_SB_EEENS1_35KernelTmaWarpSpecializedCooperativeEEENS5_IJNSA_ILi192EEENSA_ILi128EEENSA_ILi256EEEEEENS_12float_e4m3_tENS5_IJlSB_lEEESJ_SK_NS4_8TiledMMAINS4_8MMA_AtomIJNS4_4SM904GMMA31MMA_64x128x32_F32E4M3E4M3_SS_TNILNSO_7ScaleInE1ELSQ_1EEEEEENS4_6LayoutINS5_IJNSA_ILi2EEESB_SB_EEENS5_IJSB_NSA_ILi0EEESW_EEEEENS5_IJNS4_10UnderscoreESZ_SZ_EEEEENS4_13SM90_TMA_LOADENS4_14ComposedLayoutINS4_7SwizzleILi3ELi4ELi3EEENS4_18smem_ptr_flag_bitsILi8EEENST_INS5_IJNSA_ILi8EEESG_EEENS5_IJSG_SB_EEEEEEEvNS4_8identityES12_S1C_vS1D_EENS_8epilogue10collective6detail29Sm90TmaWarpSpecializedAdapterINS1G_15DefaultEpilogueISJ_SK_SK_NS1F_6thread17LinearCombinationISJ_Li1EffLNS1K_9ScaleType4KindE0ELNS_15FloatRoundStyleE2ESJ_EENS1_15EpilogueDefaultEEEEEvvEEEEvNT_6ParamsE,@"STO_CUDA_ENTRY STV_DEFAULT"
_ZN7cutlass13device_kernelINS_4gemm6kernel13GemmUniversalIN4cute5tupleIJiiiiEEENS1_10collective13CollectiveMmaINS1_37MainloopSm90TmaGmmaWarpSpecializedFP8ILi2ENS5_IJNS4_1CILi1EEESB_SB_EEENS1_35KernelTmaWarpSpecializedCooperativeEEENS5_IJNSA_ILi192EEENSA_ILi128EEENSA_ILi256EEEEEENS_12float_e4m3_tENS5_IJlSB_lEEESJ_SK_NS4_8TiledMMAINS4_8MMA_AtomIJNS4_4SM904GMMA31MMA_64x128x32_F32E4M3E4M3_SS_TNILNSO_7ScaleInE1ELSQ_1EEEEEENS4_6LayoutINS5_IJNSA_ILi2EEESB_SB_EEENS5_IJSB_NSA_ILi0EEESW_EEEEENS5_IJNS4_10UnderscoreESZ_SZ_EEEEENS4_13SM90_TMA_LOADENS4_14ComposedLayoutINS4_7SwizzleILi3ELi4ELi3EEENS4_18smem_ptr_flag_bitsILi8EEENST_INS5_IJNSA_ILi8EEESG_EEENS5_IJSG_SB_EEEEEEEvNS4_8identityES12_S1C_vS1D_EENS_8epilogue10collective6detail29Sm90TmaWarpSpecializedAdapterINS1G_15DefaultEpilogueISJ_SK_SK_NS1F_6thread17LinearCombinationISJ_Li1EffLNS1K_9ScaleType4KindE0ELNS_15FloatRoundStyleE2ESJ_EENS1_15EpilogueDefaultEEEEEvvEEEEvNT_6ParamsE:
[----:B------:R-:W0:Y:S02]  /*0000*/  LDC R1, c[0x0][0x28] ;  /* 0x00000a00ff017b82 */ /* 0x000e240000000800 */
[----:B0-----:R-:W-:Y:S01]  /*0010*/  VIADD R1, R1, 0xffffff10 ;  /* 0xffffff1001017836 */ /* 0x001fe20000000000 */
[----:B------:R-:W0:Y:S01]  /*0020*/  S2R R2, SR_TID.X ;  /* 0x0000000000027919 */ /* 0x000e220000002100 */
[----:B------:R-:W-:Y:S01]  /*0030*/  ELECT P0, URZ, PT ;  /* 0x00000000003f782f */ /* 0x000fe20003800000 */
[----:B------:R-:W-:Y:S01]  /*0040*/  BSSY B0, `(.L_x_0) ;  /* 0x0000015000007945 */ /* 0x000fe20003800000 */
[--C-:B0-----:R-:W-:Y:S02]  /*0050*/  SHF.R.U32.HI R0, RZ, 0x5, R2.reuse ;  /* 0x00000005ff007819 */ /* 0x101fe40000011602 */
[----:B------:R-:W-:-:S03]  /*0060*/  SHF.R.U32.HI R2, RZ, 0x7, R2 ;  /* 0x00000007ff027819 */ /* 0x000fc60000011602 */
[----:B------:R-:W0:Y:S04]  /*0070*/  SHFL.IDX PT, R3, R0, RZ, 0x1f ;  /* 0x00001fff00037589 */ /* 0x000e2800000e0000 */
[----:B------:R-:W1:Y:S01]  /*0080*/  SHFL.IDX PT, R2, R2, RZ, 0x1f ;  /* 0x00001fff02027589 */ /* 0x000e6200000e0000 */
[----:B0-----:R-:W-:Y:S02]  /*0090*/  R2UR UR4, R3 ;  /* 0x00000000030472ca */ /* 0x001fe400000e0000 */
[----:B-1----:R-:W-:-:S11]  /*00a0*/  R2UR UR8, R2 ;  /* 0x00000000020872ca */ /* 0x002fd600000e0000 */
[----:B------:R-:W-:Y:S02]  /*00b0*/  USHF.R.S32.HI UR5, URZ, 0x1f, UR4 ;  /* 0x0000001f3f057899 */ /* 0x000fe40008011404 */
[----:B------:R-:W-:Y:S02]  /*00c0*/  ISETP.NE.OR P0, PT, RZ, UR4, !P0 ;  /* 0x00000004ff007c0c */ /* 0x000fe4000c705670 */
[----:B------:R-:W-:-:S04]  /*00d0*/  ULEA.HI UR5, UR5, UR4, URZ, 0x2 ;  /* 0x0000000405057291 */ /* 0x000fc8000f8f103f */
[----:B------:R-:W-:-:S04]  /*00e0*/  ULOP3.LUT UR5, UR5, 0xfffffffc, URZ, 0xc0, !UPT ;  /* 0xfffffffc05057892 */ /* 0x000fc8000f8ec03f */
[----:B------:R-:W-:-:S03]  /*00f0*/  UIADD3 UR6, UR4, -UR5, URZ ;  /* 0x8000000504067290 */ /* 0x000fc6000fffe03f */
[----:B------:R-:W-:Y:S09]  /*0100*/  @P0 BRA `(.L_x_1) ;  /* 0x0000000000200947 */ /* 0x000ff20003800000 */
[----:B------:R-:W-:Y:S02]  /*0110*/  ULDC.64 UR4, c[0x0][0x198] ;  /* 0x0000660000047ab9 */ /* 0x000fe40000000a00 */
[----:B------:R-:W-:Y:S02]  /*0120*/  UIADD3 UR10, UP0, UR4, 0xf0, URZ ;  /* 0x000000f0040a7890 */ /* 0x000fe4000ff1e03f */
[----:B------:R-:W-:Y:S02]  /*0130*/  UIADD3 UR4, UP1, UR4, 0x1f0, URZ ;  /* 0x000001f004047890 */ /* 0x000fe4000ff3e03f */
[----:B------:R-:W-:Y:S02]  /*0140*/  UIADD3.X UR11, URZ, UR5, URZ, UP0, !UPT ;  /* 0x000000053f0b7290 */ /* 0x000fe400087fe43f */
[----:B------:R-:W-:-:S07]  /*0150*/  UIADD3.X UR5, URZ, UR5, URZ, UP1, !UPT ;  /* 0x000000053f057290 */ /* 0x000fce0008ffe43f */
[----:B------:R0:W-:Y:S02]  /*0160*/  UTMACCTL.PF [UR10] ;  /* 0x000000000a0079b9 */ /* 0x0001e40008040000 */
[----:B------:R0:W-:Y:S02]  /*0170*/  UTMACCTL.PF [UR4] ;  /* 0x00000000040079b9 */ /* 0x0001e40008040000 */
[----:B0-----:R-:W-:Y:S01]  /*0180*/  NOP ;  /* 0x0000000000007918 */ /* 0x001fe20000000000 */
.L_x_1:
[----:B------:R-:W-:Y:S05]  /*0190*/  BSYNC B0 ;  /* 0x0000000000007941 */ /* 0x000fea0003800000 */
.L_x_0:
[----:B------:R-:W0:Y:S01]  /*01a0*/  SHFL.IDX PT, R2, R0, RZ, 0x1f ;  /* 0x00001fff00027589 */ /* 0x000e2200000e0000 */
[----:B------:R-:W-:Y:S01]  /*01b0*/  UISETP.NE.AND UP0, UPT, UR6, 0x3, UPT ;  /* 0x000000030600788c */ /* 0x000fe2000bf05270 */
[----:B------:R-:W-:Y:S01]  /*01c0*/  ISETP.NE.AND P1, PT, RZ, UR8, PT ;  /* 0x00000008ff007c0c */ /* 0x000fe2000bf25270 */
[----:B------:R-:W-:Y:S02]  /*01d0*/  UIADD3 UR11, UR8, -0x1, URZ ;  /* 0xffffffff080b7890 */ /* 0x000fe4000fffe03f */
[----:B------:R-:W-:Y:S02]  /*01e0*/  UISETP.EQ.OR UP0, UPT, UR6, URZ, !UP0 ;  /* 0x0000003f0600728c */ /* 0x000fe4000c702670 */
[----:B------:R-:W-:Y:S02]  /*01f0*/  UISETP.GE.U32.AND UP1, UPT, UR11, 0x2, UPT ;  /* 0x000000020b00788c */ /* 0x000fe4000bf26070 */
[----:B------:R-:W-:-:S04]  /*0200*/  UISETP.EQ.AND UP0, UPT, UR8, URZ, UP0 ;  /* 0x0000003f0800728c */ /* 0x000fc80008702270 */
[----:B------:R-:W-:-:S04]  /*0210*/  USEL UR7, URZ, 0x1, !UP0 ;  /* 0x000000013f077887 */ /* 0x000fc8000c000000 */
[----:B------:R-:W-:Y:S01]  /*0220*/  USEL UR7, UR7, 0x2, UP1 ;  /* 0x0000000207077887 */ /* 0x000fe20008800000 */
[----:B0-----:R-:W-:-:S13]  /*0230*/  ISETP.NE.AND P0, PT, R2, RZ, PT ;  /* 0x000000ff0200720c */ /* 0x001fda0003f05270 */
[----:B------:R-:W-:Y:S05]  /*0240*/  @P0 BRA `(.L_x_2) ;  /* 0x0000000000480947 */ /* 0x000fea0003800000 */
[----:B------:R-:W0:Y:S01]  /*0250*/  S2UR UR10, SR_CgaCtaId ;  /* 0x00000000000a79c3 */ /* 0x000e220000008800 */
[----:B------:R-:W-:Y:S01]  /*0260*/  UMOV UR4, 0x400 ;  /* 0x0000040000047882 */ /* 0x000fe20000000000 */
[----:B------:R-:W-:Y:S01]  /*0270*/  UMOV UR5, 0x1 ;  /* 0x0000000100057882 */ /* 0x000fe20000000000 */
[----:B------:R-:W-:Y:S01]  /*0280*/  UMOV UR8, 0x100 ;  /* 0x0000010000087882 */ /* 0x000fe20000000000 */
[----:B------:R-:W-:Y:S01]  /*0290*/  ELECT P0, URZ, PT ;  /* 0x00000000003f782f */ /* 0x000fe20003800000 */
[----:B------:R-:W-:-:S04]  /*02a0*/  UIADD3 UR8, -UR8, 0x100000, URZ ;  /* 0x0010000008087890 */ /* 0x000fc8000fffe13f */
[----:B------:R-:W-:Y:S02]  /*02b0*/  USHF.L.U32 UR9, UR8, 0xb, URZ ;  /* 0x0000000b08097899 */ /* 0x000fe4000800063f */
[----:B------:R-:W-:Y:S02]  /*02c0*/  USHF.L.U32 UR8, UR8, 0x1, URZ ;  /* 0x0000000108087899 */ /* 0x000fe4000800063f */
[----:B0-----:R-:W-:Y:S02]  /*02d0*/  ULEA UR10, UR10, UR4, 0x18 ;  /* 0x000000040a0a7291 */ /* 0x001fe4000f8ec03f */
[----:B------:R-:W-:-:S04]  /*02e0*/  UIADD3 UR4, -UR5, 0x100000, URZ ;  /* 0x0010000005047890 */ /* 0x000fc8000fffe13f */
[----:B------:R-:W-:Y:S02]  /*02f0*/  USHF.L.U32 UR5, UR4, 0xb, URZ ;  /* 0x0000000b04057899 */ /* 0x000fe4000800063f */
[----:B------:R-:W-:Y:S01]  /*0300*/  USHF.L.U32 UR4, UR4, 0x1, URZ ;  /* 0x0000000104047899 */ /* 0x000fe2000800063f */
[----:B------:R-:W0:Y:S11]  /*0310*/  FENCE.VIEW.ASYNC.S ;  /* 0x00000000000073c6 */ /* 0x000e360000000000 */
[----:B0-----:R0:W1:Y:S01]  /*0320*/  SYNCS.EXCH.64 URZ, [UR10], UR4 ;  /* 0x000000040a3f75b2 */ /* 0x0010620008000100 */
[----:B------:R0:W2:Y:S01]  /*0330*/  SYNCS.EXCH.64 URZ, [UR10+0x10], UR8 ;  /* 0x000010080a3f75b2 */ /* 0x0000a20008000100 */
[----:B------:R0:W3:Y:S01]  /*0340*/  SYNCS.EXCH.64 URZ, [UR10+0x8], UR4 ;  /* 0x000008040a3f75b2 */ /* 0x0000e20008000100 */
[----:B------:R0:W4:Y:S01]  /*0350*/  SYNCS.EXCH.64 URZ, [UR10+0x18], UR8 ;  /* 0x000018080a3f75b2 */ /* 0x0001220008000100 */
[----:B------:R-:W-:Y:S01]  /*0360*/  NOP ;  /* 0x0000000000007918 */ /* 0x000fe20000000000 */
.L_x_2:
[----:B------:R-:W5:Y:S01]  /*0370*/  SHFL.IDX PT, R0, R0, RZ, 0x1f ;  /* 0x00001fff00007589 */ /* 0x000f6200000e0000 */
[----:B------:R-:W1:Y:S01]  /*0380*/  LDC R2, c[0x0][0x65c] ;  /* 0x00019700ff027b82 */ /* 0x000e620000000800 */
[----:B------:R-:W-:Y:S01]  /*0390*/  ELECT P0, URZ, PT ;  /* 0x00000000003f782f */ /* 0x000fe20003800000 */
[----:B------:R-:W-:Y:S01]  /*03a0*/  IMAD.MOV.U32 R3, RZ, RZ, RZ ;  /* 0x000000ffff037224 */ /* 0x000fe200078e00ff */
[----:B0-----:R-:W-:Y:S01]  /*03b0*/  UMOV UR4, 0x20 ;  /* 0x0000002000047882 */ /* 0x001fe20000000000 */
[----:B------:R-:W-:Y:S01]  /*03c0*/  NOP ;  /* 0x0000000000007918 */ /* 0x000fe20000000000 */
[----:B------:R-:W-:Y:S01]  /*03d0*/  NOP ;  /* 0x0000000000007918 */ /* 0x000fe20000000000 */
[----:B-----5:R-:W-:Y:S02]  /*03e0*/  ISETP.NE.OR P0, PT, R0, RZ, !P0 ;  /* 0x000000ff0000720c */ /* 0x020fe40004705670 */
[----:B-1----:R-:W-:Y:S01]  /*03f0*/  ISETP.NE.AND P4, PT, R2, 0x1, PT ;  /* 0x000000010200780c */ /* 0x002fe20003f85270 */
[----:B------:R-:W0:Y:S01]  /*0400*/  S2R R0, SR_CTAID.Y ;  /* 0x0000000000007919 */ /* 0x000e220000002600 */
[----:B------:R-:W1:Y:S09]  /*0410*/  S2R R2, SR_CTAID.X ;  /* 0x0000000000027919 */ /* 0x000e720000002500 */
[----:B------:R-:W-:Y:S01]  /*0420*/  VOTEU.ALL UP0, P0 ;  /* 0x00000000003f7886 */ /* 0x000fe20000000000 */
[----:B------:R-:W-:Y:S01]  /*0430*/  VOTEU.ALL UP1, P0 ;  /* 0x00000000003f7886 */ /* 0x000fe20000020000 */
[----:B------:R-:W1:Y:S01]  /*0440*/  @P4 LDC R7, c[0x0][0x10] ;  /* 0x00000400ff074b82 */ /* 0x000e620000000800 */
[----:B------:R-:W-:-:S02]  /*0450*/  @P4 IMAD.MOV.U32 R5, RZ, RZ, RZ ;  /* 0x000000ffff054224 */ /* 0x000fc400078e00ff */
[----:B------:R-:W-:Y:S01]  /*0460*/  @P4 IMAD.MOV.U32 R11, RZ, RZ, RZ ;  /* 0x000000ffff0b4224 */ /* 0x000fe200078e00ff */
[----:B------:R-:W-:Y:S01]  /*0470*/  @!UP0 UMOV UR8, 0x400 ;  /* 0x0000040000088882 */ /* 0x000fe20000000000 */
[----:B------:R-:W-:-:S04]  /*0480*/  @!UP0 UIADD3 UR4, -UR4, 0x100000, URZ ;  /* 0x0010000004048890 */ /* 0x000fc8000fffe13f */
[----:B------:R-:W-:Y:S02]  /*0490*/  @!UP0 USHF.L.U32 UR5, UR4, 0xb, URZ ;  /* 0x0000000b04058899 */ /* 0x000fe4000800063f */
[----:B------:R-:W-:Y:S01]  /*04a0*/  @!UP0 USHF.L.U32 UR4, UR4, 0x1, URZ ;  /* 0x0000000104048899 */ /* 0x000fe2000800063f */
[----:B------:R-:W5:Y:S08]  /*04b0*/  @!P4 LDC R9, c[0x0][0xc] ;  /* 0x00000300ff09cb82 */ /* 0x000f700000000800 */
[----:B------:R-:W2:Y:S01]  /*04c0*/  @!UP0 S2UR UR9, SR_CgaCtaId ;  /* 0x00000000000989c3 */ /* 0x000ea20000008800 */
[----:B0-----:R-:W-:-:S04]  /*04d0*/  @P4 IMAD.MOV.U32 R4, RZ, RZ, R0 ;  /* 0x000000ffff044224 */ /* 0x001fc800078e0000 */
[----:B-1----:R-:W-:-:S04]  /*04e0*/  @P4 IMAD.WIDE.U32 R6, R2, R7, R4 ;  /* 0x0000000702064225 */ /* 0x002fc800078e0004 */
[----:B------:R-:W-:Y:S02]  /*04f0*/  @P4 IMAD.MOV.U32 R16, RZ, RZ, R6 ;  /* 0x000000ffff104224 */ /* 0x000fe400078e0006 */
[----:B------:R-:W-:Y:S02]  /*0500*/  @P4 IMAD.IADD R17, R7, 0x1, R11 ;  /* 0x0000000107114824 */ /* 0x000fe400078e020b */
[----:B-----5:R-:W-:-:S04]  /*0510*/  @!P4 IMAD.WIDE.U32 R4, R9, R0, R2 ;  /* 0x000000000904c225 */ /* 0x020fc800078e0002 */
[----:B------:R-:W-:Y:S02]  /*0520*/  @!P4 IMAD.MOV.U32 R16, RZ, RZ, R4 ;  /* 0x000000ffff10c224 */ /* 0x000fe400078e0004 */
[----:B------:R-:W-:Y:S01]  /*0530*/  @!P4 IMAD.MOV.U32 R17, RZ, RZ, R5 ;  /* 0x000000ffff11c224 */ /* 0x000fe200078e0005 */
[----:B--2---:R-:W-:Y:S02]  /*0540*/  @!UP0 ULEA UR8, UR9, UR8, 0x18 ;  /* 0x0000000809088291 */ /* 0x004fe4000f8ec03f */
[----:B------:R0:W-:Y:S01]  /*0550*/  STL [R1+0x74], R16 ;  /* 0x0000741001007387 */ /* 0x0001e20000100800 */
[----:B------:R-:W-:-:S03]  /*0560*/  VOTEU.ALL UP0, P0 ;  /* 0x00000000003f7886 */ /* 0x000fc60000000000 */
[----:B------:R0:W-:Y:S04]  /*0570*/  STL [R1+0x70], R17 ;  /* 0x0000701101007387 */ /* 0x0001e80000100800 */
[----:B------:R-:W1:Y:S02]  /*0580*/  FENCE.VIEW.ASYNC.S ;  /* 0x00000000000073c6 */ /* 0x000e640000000000 */
[----:B-1----:R0:W3:Y:S01]  /*0590*/  @!UP0 SYNCS.EXCH.64 URZ, [UR8+0x30], UR4 ;  /* 0x00003004083f85b2 */ /* 0x0020e20008000100 */
[----:B------:R0:W3:Y:S01]  /*05a0*/  @!UP1 SYNCS.EXCH.64 URZ, [UR8+0x38], UR4 ;  /* 0x00003804083f95b2 */ /* 0x0000e20008000100 */
[----:B------:R-:W-:Y:S01]  /*05b0*/  NOP ;  /* 0x0000000000007918 */ /* 0x000fe20000000000 */
[----:B---34-:R-:W-:Y:S06]  /*05c0*/  BAR.SYNC.DEFER_BLOCKING 0x0 ;  /* 0x0000000000007b1d */ /* 0x018fec0000010000 */
[----:B0-----:R-:W-:Y:S05]  /*05d0*/  @!P1 BRA `(.L_x_3) ;  /* 0x000000e800849947 */ /* 0x001fea0003800000 */
[----:B------:R-:W-:-:S06]  /*05e0*/  UISETP.GT.U32.AND UP0, UPT, UR11, 0x1, UPT ;  /* 0x000000010b00788c */ /* 0x000fcc000bf04070 */
[----:B------:R-:W-:-:S13]  /*05f0*/  PLOP3.LUT P0, PT, PT, PT, UP0, 0x80, 0x0 ;  /* 0x000000000000781c */ /* 0x000fda0003f0f008 */
[----:B------:R-:W-:Y:S05]  /*0600*/  @P0 EXIT ;  /* 0x000000000000094d */ /* 0x000fea0003800000 */
[----:B------:R-:W-:Y:S01]  /*0610*/  IMAD.MOV.U32 R6, RZ, RZ, -0x1 ;  /* 0xffffffffff067424 */ /* 0x000fe200078e00ff */
[----:B------:R-:W-:Y:S01]  /*0620*/  ULDC.64 UR4, c[0x0][0x650] ;  /* 0x0001940000047ab9 */ /* 0x000fe20000000a00 */
[----:B------:R-:W-:Y:S01]  /*0630*/  IMAD.MOV.U32 R5, RZ, RZ, -0x1 ;  /* 0xffffffffff057424 */ /* 0x000fe200078e00ff */
[----:B------:R-:W-:Y:S01]  /*0640*/  ISETP.GE.U32.AND P0, PT, R16, UR4, PT ;  /* 0x0000000410007c0c */ /* 0x000fe2000bf06070 */
[----:B------:R-:W-:Y:S01]  /*0650*/  UMOV UR19, 0xffffffff ;  /* 0xffffffff00137882 */ /* 0x000fe20000000000 */
[----:B------:R0:W-:Y:S01]  /*0660*/  STL [R1+0x78], R6 ;  /* 0x0000780601007387 */ /* 0x0001e20000100800 */
[----:B------:R-:W-:Y:S02]  /*0670*/  PRMT R4, RZ, 0x7610, R4 ;  /* 0x00007610ff047816 */ /* 0x000fe40000000004 */
[----:B------:R-:W-:Y:S01]  /*0680*/  ISETP.GE.U32.AND.EX P0, PT, R17, UR5, PT, P0 ;  /* 0x0000000511007c0c */ /* 0x000fe2000bf06100 */
[----:B------:R0:W-:-:S12]  /*0690*/  STL [R1+0x7c], R5 ;  /* 0x00007c0501007387 */ /* 0x0001d80000100800 */
[----:B0-----:R-:W-:Y:S05]  /*06a0*/  @P0 BRA `(.L_x_4) ;  /* 0x0000000400680947 */ /* 0x001fea0003800000 */
[----:B------:R-:W0:Y:S01]  /*06b0*/  LDC.64 R12, c[0x0][0x628] ;  /* 0x00018a00ff0c7b82 */ /* 0x000e220000000a00 */
[----:B------:R-:W-:Y:S02]  /*06c0*/  IMAD.MOV.U32 R4, RZ, RZ, R16 ;  /* 0x000000ffff047224 */ /* 0x000fe400078e0010 */
[----:B------:R-:W-:-:S05]  /*06d0*/  IMAD.MOV.U32 R5, RZ, RZ, R17 ;  /* 0x000000ffff057224 */ /* 0x000fca00078e0011 */
[----:B------:R-:W1:Y:S08]  /*06e0*/  LDC R10, c[0x0][0x630] ;  /* 0x00018c00ff0a7b82 */ /* 0x000e700000000800 */
[----:B------:R-:W2:Y:S01]  /*06f0*/  LDC.64 R14, c[0x0][0x620] ;  /* 0x00018800ff0e7b82 */ /* 0x000ea20000000a00 */
[----:B0-----:R-:W-:-:S04]  /*0700*/  ISETP.NE.U32.AND P0, PT, R12, RZ, PT ;  /* 0x000000ff0c00720c */ /* 0x001fc80003f05070 */
[----:B------:R-:W-:-:S13]  /*0710*/  ISETP.NE.AND.EX P0, PT, R13, RZ, PT, P0 ;  /* 0x000000ff0d00720c */ /* 0x000fda0003f05300 */
[----:B-12---:R-:W-:Y:S05]  /*0720*/  @!P0 BRA `(.L_x_5) ;  /* 0x0000000000288947 */ /* 0x006fea0003800000 */
[----:B------:R-:W0:Y:S02]  /*0730*/  LDC R9, c[0x0][0x634] ;  /* 0x00018d00ff097b82 */ /* 0x000e240000000800 */
[----:B0-----:R-:W-:-:S05]  /*0740*/  IADD3 R9, P0, R16, R9, RZ ;  /* 0x0000000910097210 */ /* 0x001fca0007f1e0ff */
[----:B------:R-:W-:-:S04]  /*0750*/  IMAD.X R11, RZ, RZ, R17, P0 ;  /* 0x000000ffff0b7224 */ /* 0x000fc800000e0611 */
[----:B------:R-:W-:-:S04]  /*0760*/  IMAD.WIDE.U32 R4, R11, R12, RZ ;  /* 0x0000000c0b047225 */ /* 0x000fc800078e00ff */
[----:B------:R-:W-:-:S04]  /*0770*/  IMAD.WIDE.U32 R6, P0, R9, R13, R4 ;  /* 0x0000000d09067225 */ /* 0x000fc80007800004 */
[----:B------:R-:W-:-:S04]  /*0780*/  IMAD.WIDE.U32 R4, R9, R12, RZ ;  /* 0x0000000c09047225 */ /* 0x000fc800078e00ff */
[----:B------:R-:W-:Y:S01]  /*0790*/  IMAD.X R9, RZ, RZ, RZ, P0 ;  /* 0x000000ffff097224 */ /* 0x000fe200000e06ff */
[----:B------:R-:W-:Y:S01]  /*07a0*/  IADD3 RZ, P0, R5, R6, RZ ;  /* 0x0000000605ff7210 */ /* 0x000fe20007f1e0ff */
[----:B------:R-:W-:-:S04]  /*07b0*/  IMAD.MOV.U32 R8, RZ, RZ, R7 ;  /* 0x000000ffff087224 */ /* 0x000fc800078e0007 */
[----:B------:R-:W-:-:S08]  /*07c0*/  IMAD.WIDE.U32.X R4, R11, R13, R8, P0 ;  /* 0x0000000d0b047225 */ /* 0x000fd000000e0408 */
.L_x_5:
[-CC-:B------:R-:W-:Y:S01]  /*07d0*/  SHF.R.U64 R24, R4, R10.reuse, R5.reuse ;  /* 0x0000000a04187219 */ /* 0x180fe20000001205 */
[----:B------:R-:W0:Y:S01]  /*07e0*/  LDC R8, c[0x0][0x618] ;  /* 0x00018600ff087b82 */ /* 0x000e220000000800 */
[----:B------:R-:W-:Y:S01]  /*07f0*/  SHF.R.U32.HI R4, RZ, R10, R5 ;  /* 0x0000000aff047219 */ /* 0x000fe20000011605 */
[----:B------:R-:W-:Y:S01]  /*0800*/  ULDC UR4, c[0x0][0x150] ;  /* 0x0000540000047ab9 */ /* 0x000fe20000000800 */
[----:B------:R-:W-:Y:S01]  /*0810*/  IADD3 R9, P0, RZ, -R24, RZ ;  /* 0x80000018ff097210 */ /* 0x000fe20007f1e0ff */
[----:B------:R-:W-:Y:S01]  /*0820*/  IMAD.MOV.U32 R5, RZ, RZ, R17 ;  /* 0x000000ffff057224 */ /* 0x000fe200078e0011 */
[----:B------:R-:W-:-:S03]  /*0830*/  I2FP.F32.U32 R3, R2 ;  /* 0x0000000200037245 */ /* 0x000fc60000201000 */
[----:B------:R-:W1:Y:S01]  /*0840*/  LDC.64 R18, c[0x0][0x640] ;  /* 0x00019000ff127b82 */ /* 0x000e620000000a00 */
[----:B------:R-:W-:Y:S02]  /*0850*/  IMAD.X R11, RZ, RZ, ~R4, P0 ;  /* 0x000000ffff0b7224 */ /* 0x000fe400000e0e04 */
[----:B------:R-:W-:Y:S01]  /*0860*/  FMUL R3, R3, UR4 ;  /* 0x0000000403037c20 */ /* 0x000fe20008400000 */
[----:B------:R-:W-:Y:S01]  /*0870*/  IMAD.MOV.U32 R4, RZ, RZ, R16 ;  /* 0x000000ffff047224 */ /* 0x000fe200078e0010 */
[----:B------:R-:W-:Y:S01]  /*0880*/  ULDC UR4, c[0x0][0x154] ;  /* 0x0000550000047ab9 */ /* 0x000fe20000000800 */
[-C--:B------:R-:W-:Y:S02]  /*0890*/  IMAD R6, R11, R14.reuse, RZ ;  /* 0x0000000e0b067224 */ /* 0x080fe400078e02ff */
[C---:B------:R-:W-:Y:S01]  /*08a0*/  IMAD.WIDE.U32 R4, R9.reuse, R14, R4 ;  /* 0x0000000e09047225 */ /* 0x040fe200078e0004 */
[----:B------:R-:W2:Y:S01]  /*08b0*/  LDC R10, c[0x0][0x608] ;  /* 0x00018200ff0a7b82 */ /* 0x000ea20000000800 */
[----:B------:R-:W3:Y:S02]  /*08c0*/  F2I.U32.TRUNC.NTZ R3, R3 ;  /* 0x0000000300037305 */ /* 0x000ee4000020f000 */
[----:B------:R-:W-:-:S04]  /*08d0*/  IMAD R9, R9, R15, R6 ;  /* 0x0000000f09097224 */ /* 0x000fc800078e0206 */
[----:B------:R-:W-:Y:S01]  /*08e0*/  IMAD.IADD R5, R5, 0x1, R9 ;  /* 0x0000000105057824 */ /* 0x000fe200078e0209 */
[----:B------:R-:W4:Y:S01]  /*08f0*/  LDC R7, c[0x0][0x144] ;  /* 0x00005100ff077b82 */ /* 0x000f220000000800 */
[----:B------:R-:W-:-:S03]  /*0900*/  IMAD.MOV.U32 R9, RZ, RZ, 0x1 ;  /* 0x00000001ff097424 */ /* 0x000fc600078e00ff */
[----:B0-----:R-:W-:Y:S02]  /*0910*/  SHF.R.U64 R12, R4, R8, R5 ;  /* 0x00000008040c7219 */ /* 0x001fe40000001205 */
[----:B------:R-:W-:Y:S02]  /*0920*/  I2FP.F32.U32 R4, R0 ;  /* 0x0000000000047245 */ /* 0x000fe40000201000 */
[----:B------:R-:W0:Y:S01]  /*0930*/  LDC R14, c[0x0][0x658] ;  /* 0x00019600ff0e7b82 */ /* 0x000e220000000800 */
[----:B-1----:R-:W-:Y:S01]  /*0940*/  ISETP.NE.U32.AND P0, PT, R18, RZ, PT ;  /* 0x000000ff1200720c */ /* 0x002fe20003f05070 */
[----:B---3--:R-:W-:Y:S02]  /*0950*/  IMAD.MOV R6, RZ, RZ, -R3 ;  /* 0x000000ffff067224 */ /* 0x008fe400078e0a03 */
[----:B------:R-:W-:Y:S01]  /*0960*/  FMUL R4, R4, UR4 ;  /* 0x0000000404047c20 */ /* 0x000fe20008400000 */
[----:B------:R-:W-:Y:S01]  /*0970*/  SHF.R.U32.HI R3, RZ, R8, R5 ;  /* 0x00000008ff037219 */ /* 0x000fe20000011605 */
[----:B------:R-:W-:Y:S01]  /*0980*/  IMAD.MOV.U32 R5, RZ, RZ, -0x1 ;  /* 0xffffffffff057424 */ /* 0x000fe200078e00ff */
[----:B------:R-:W-:Y:S01]  /*0990*/  ISETP.NE.AND.EX P0, PT, R19, RZ, PT, P0 ;  /* 0x000000ff1300720c */ /* 0x000fe20003f05300 */
[----:B------:R1:W3:Y:S01]  /*09a0*/  F2I.U32.TRUNC.NTZ R11, R4 ;  /* 0x00000004000b7305 */ /* 0x0002e2000020f000 */
[----:B------:R-:W1:Y:S01]  /*09b0*/  LDC R13, c[0x0][0x148] ;  /* 0x00005200ff0d7b82 */ /* 0x000e620000000800 */
[----:B--2---:R-:W-:-:S02]  /*09c0*/  SHF.R.U64 R23, R12, R10, R3 ;  /* 0x0000000a0c177219 */ /* 0x004fc40000001203 */
[----:B------:R-:W-:-:S05]  /*09d0*/  SHF.R.U32.HI R3, RZ, R10, R3 ;  /* 0x0000000aff037219 */ /* 0x000fca0000011603 */
[----:B------:R-:W2:Y:S01]  /*09e0*/  LDC R17, c[0x0][0x600] ;  /* 0x00018000ff117b82 */ /* 0x000ea20000000800 */
[----:B----4-:R-:W-:-:S07]  /*09f0*/  IMAD R8, R7, R6, R2 ;  /* 0x0000000607087224 */ /* 0x010fce00078e0202 */
[----:B------:R-:W4:Y:S01]  /*0a00*/  LDC R16, c[0x0][0x648] ;  /* 0x00019200ff107b82 */ /* 0x000f220000000800 */
[-C--:B0-----:R-:W-:Y:S02]  /*0a10*/  SHF.L.U32 R2, R5, R14.reuse, RZ ;  /* 0x0000000e05027219 */ /* 0x081fe400000006ff */
[--C-:B------:R-:W-:Y:S02]  /*0a20*/  SHF.R.U64 R22, R23, R14, R3.reuse ;  /* 0x0000000e17167219 */ /* 0x100fe40000001203 */
[----:B------:R-:W-:Y:S02]  /*0a30*/  LOP3.LUT R10, RZ, R2, RZ, 0x33, !PT ;  /* 0x00000002ff0a7212 */ /* 0x000fe400078e33ff */
[-C--:B------:R-:W-:Y:S01]  /*0a40*/  SHF.R.U32.HI R3, RZ, R14.reuse, R3 ;  /* 0x0000000eff037219 */ /* 0x080fe20000011603 */
[----:B------:R-:W0:Y:S01]  /*0a50*/  LDC R21, c[0x0][0x638] ;  /* 0x00018e00ff157b82 */ /* 0x000e220000000800 */
[----:B------:R-:W-:Y:S01]  /*0a60*/  SHF.L.U32 R9, R9, R14, RZ ;  /* 0x0000000e09097219 */ /* 0x000fe200000006ff */
[----:B------:R-:W-:-:S06]  /*0a70*/  IMAD.MOV.U32 R2, RZ, RZ, R22 ;  /* 0x000000ffff027224 */ /* 0x000fcc00078e0016 */
[----:B------:R-:W0:Y:S01]  /*0a80*/  LDC R20, c[0x0][0x610] ;  /* 0x00018400ff147b82 */ /* 0x000e220000000800 */
[----:B-1-3--:R-:W-:Y:S05]  /*0a90*/  @!P0 BRA `(.L_x_6) ;  /* 0x0000000000288947 */ /* 0x00afea0003800000 */
[----:B------:R-:W1:Y:S02]  /*0aa0*/  LDC R7, c[0x0][0x64c] ;  /* 0x00019300ff077b82 */ /* 0x000e640000000800 */
[----:B-1----:R-:W-:-:S05]  /*0ab0*/  IADD3 R7, P0, R22, R7, RZ ;  /* 0x0000000716077210 */ /* 0x002fca0007f1e0ff */
        /* <DEDUP_REMOVED lines=8> */
.L_x_6:
[----:B----4-:R-:W-:Y:S01]  /*0b40*/  SHF.R.U64 R2, R2, R16, R3 ;  /* 0x0000001002027219 */ /* 0x010fe20000001203 */
[----:B--2---:R-:W-:Y:S01]  /*0b50*/  VIADD R3, R17, 0xffffffff ;  /* 0xffffffff11037836 */ /* 0x004fe20000000000 */
[----:B------:R-:W-:Y:S01]  /*0b60*/  LOP3.LUT R10, R23, R10, RZ, 0xc0, !PT ;  /* 0x0000000a170a7212 */ /* 0x000fe200078ec0ff */
[----:B------:R-:W-:Y:S01]  /*0b70*/  IMAD.MOV R11, RZ, RZ, -R11 ;  /* 0x000000ffff0b7224 */ /* 0x000fe200078e0a0b */
[----:B------:R-:W-:Y:S01]  /*0b80*/  R2UR UR19, R24 ;  /* 0x00000000181372ca */ /* 0x000fe200000e0000 */
[----:B------:R-:W-:Y:S01]  /*0b90*/  IMAD.MOV R4, RZ, RZ, -R2 ;  /* 0x000000ffff047224 */ /* 0x000fe200078e0a02 */
[----:B------:R-:W-:Y:S01]  /*0ba0*/  LOP3.LUT R3, R12, R3, RZ, 0xc0, !PT ;  /* 0x000000030c037212 */ /* 0x000fe200078ec0ff */
[----:B------:R-:W-:Y:S02]  /*0bb0*/  @P4 IMAD R8, R13, R11, R0 ;  /* 0x0000000b0d084224 */ /* 0x000fe400078e0200 */
[----:B------:R-:W-:Y:S02]  /*0bc0*/  IMAD R9, R9, R2, R10 ;  /* 0x0000000209097224 */ /* 0x000fe400078e020a */
[----:B0-----:R-:W-:-:S02]  /*0bd0*/  IMAD R0, R4, R21, R22 ;  /* 0x0000001504007224 */ /* 0x001fc400078e0216 */
[----:B------:R-:W-:Y:S02]  /*0be0*/  IMAD R8, R9, R20, R8 ;  /* 0x0000001409087224 */ /* 0x000fe400078e0208 */
[----:B------:R-:W-:Y:S02]  /*0bf0*/  IMAD R3, R0, R17, R3 ;  /* 0x0000001100037224 */ /* 0x000fe400078e0203 */
[----:B------:R-:W-:-:S03]  /*0c00*/  IMAD.MOV.U32 R4, RZ, RZ, 0x1 ;  /* 0x00000001ff047424 */ /* 0x000fc600078e00ff */
[----:B------:R-:W-:Y:S02]  /*0c10*/  SEL R2, R3, R8, !P4 ;  /* 0x0000000803027207 */ /* 0x000fe40006000000 */
[----:B------:R-:W-:-:S03]  /*0c20*/  SEL R0, R8, R3, !P4 ;  /* 0x0000000308007207 */ /* 0x000fc60006000000 */
[----:B------:R0:W-:Y:S04]  /*0c30*/  STL [R1+0x7c], R2 ;  /* 0x00007c0201007387 */ /* 0x0001e80000100800 */
[----:B------:R0:W-:Y:S02]  /*0c40*/  STL [R1+0x78], R0 ;  /* 0x0000780001007387 */ /* 0x0001e40000100800 */
.L_x_4:
[----:B------:R-:W-:-:S08]  /*0c50*/  NOP ;  /* 0x0000000000007918 */ /* 0x000fd00000000000 */
[----:B------:R-:W1:Y:S02]  /*0c60*/  USETMAXREG.TRY_ALLOC.CTAPOOL UP0, 0xe8 ;  /* 0x000000e8000079c8 */ /* 0x000e640008000600 */
[----:B-1----:R-:W-:-:S13]  /*0c70*/  PLOP3.LUT P0, PT, PT, PT, UP0, 0x80, 0x0 ;  /* 0x000000000000781c */ /* 0x002fda0003f0f008 */
[----:B------:R-:W-:Y:S05]  /*0c80*/  @!P0 BRA `(.L_x_4) ;  /* 0xfffffffc00f08947 */ /* 0x000fea000383ffff */
[----:B------:R-:W-:Y:S01]  /*0c90*/  ULDC.64 UR4, c[0x0][0x598] ;  /* 0x0001660000047ab9 */ /* 0x000fe20000000a00 */
[----:B------:R-:W-:Y:S01]  /*0ca0*/  ULDC.64 UR26, c[0x0][0x208] ;  /* 0x00008200001a7ab9 */ /* 0x000fe20000000a00 */
[----:B------:R-:W-:-:S04]  /*0cb0*/  ISETP.NE.U32.AND P0, PT, RZ, UR4, PT ;  /* 0x00000004ff007c0c */ /* 0x000fc8000bf05070 */
[----:B------:R-:W-:-:S13]  /*0cc0*/  ISETP.NE.AND.EX P0, PT, RZ, UR5, PT, P0 ;  /* 0x00000005ff007c0c */ /* 0x000fda000bf05300 */
[----:B------:R-:W-:Y:S05]  /*0cd0*/  @!P0 BRA `(.L_x_7) ;  /* 0x0000000000208947 */ /* 0x000fea0003800000 */
[----:B0-----:R-:W0:Y:S02]  /*0ce0*/  LDC.64 R2, c[0x0][0x598] ;  /* 0x00016600ff027b82 */ /* 0x001e240000000a00 */
[----:B0-----:R-:W2:Y:S02]  /*0cf0*/  LDG.E.64 R2, desc[UR26][R2.64] ;  /* 0x0000001a02027981 */ /* 0x001ea4000c1e1b00 */
[----:B--2---:R-:W-:-:S04]  /*0d00*/  ISETP.NE.U32.AND P0, PT, R2, RZ, PT ;  /* 0x000000ff0200720c */ /* 0x004fc80003f05070 */
[----:B------:R-:W-:-:S13]  /*0d10*/  ISETP.NE.AND.EX P0, PT, R3, RZ, PT, P0 ;  /* 0x000000ff0300720c */ /* 0x000fda0003f05300 */
[----:B------:R-:W-:Y:S05]  /*0d20*/  @!P0 BRA `(.L_x_7) ;  /* 0x00000000000c8947 */ /* 0x000fea0003800000 */
[----:B------:R-:W2:Y:S02]  /*0d30*/  LD.E R2, desc[UR26][R2.64] ;  /* 0x0000001a02027980 */ /* 0x000ea4000c101900 */
[----:B--2---:R-:W-:Y:S01]  /*0d40*/  R2UR UR18, R2 ;  /* 0x00000000021272ca */ /* 0x004fe200000e0000 */
[----:B------:R-:W-:-:S14]  /*0d50*/  BRA `(.L_x_8) ;  /* 0x0000000000247947 */ /* 0x000fdc0003800000 */
.L_x_7:
[----:B------:R-:W-:Y:S02]  /*0d60*/  ULDC.64 UR4, c[0x0][0x588] ;  /* 0x0001620000047ab9 */ /* 0x000fe40000000a00 */
[----:B------:R-:W-:-:S04]  /*0d70*/  ISETP.NE.U32.AND P0, PT, RZ, UR4, PT ;  /* 0x00000004ff007c0c */ /* 0x000fc8000bf05070 */
[----:B------:R-:W-:-:S13]  /*0d80*/  ISETP.NE.AND.EX P0, PT, RZ, UR5, PT, P0 ;  /* 0x00000005ff007c0c */ /* 0x000fda000bf05300 */
[----:B------:R-:W-:Y:S05]  /*0d90*/  @!P0 BRA `(.L_x_9) ;  /* 0x0000000000108947 */ /* 0x000fea0003800000 */
[----:B0-----:R-:W0:Y:S02]  /*0da0*/  LDC.64 R2, c[0x0][0x588] ;  /* 0x00016200ff027b82 */ /* 0x001e240000000a00 */
[----:B0-----:R-:W2:Y:S02]  /*0db0*/  LDG.E R2, desc[UR26][R2.64] ;  /* 0x0000001a02027981 */ /* 0x001ea4000c1e1900 */
[----:B--2---:R-:W-:Y:S01]  /*0dc0*/  R2UR UR18, R2 ;  /* 0x00000000021272ca */ /* 0x004fe200000e0000 */
[----:B------:R-:W-:-:S14]  /*0dd0*/  BRA `(.L_x_8) ;  /* 0x0000000000047947 */ /* 0x000fdc0003800000 */
.L_x_9:
[----:B------:R-:W-:-:S05]  /*0de0*/  ULDC UR18, c[0x0][0x580] ;  /* 0x0001600000127ab9 */ /* 0x000fca0000000800 */
.L_x_8:
[----:B------:R-:W-:Y:S02]  /*0df0*/  ULDC.64 UR4, c[0x0][0x5a0] ;  /* 0x0001680000047ab9 */ /* 0x000fe40000000a00 */
        /* <DEDUP_REMOVED lines=11> */
.L_x_10:
        /* <DEDUP_REMOVED lines=8> */
.L_x_12:
[----:B------:R-:W-:-:S05]  /*0f30*/  ULDC UR17, c[0x0][0x584] ;  /* 0x0001610000117ab9 */ /* 0x000fca0000000800 */
.L_x_11:
[----:B------:R-:W-:-:S13]  /*0f40*/  LOP3.LUT P0, RZ, R4, 0xff, RZ, 0xc0, !PT ;  /* 0x000000ff04ff7812 */ /* 0x000fda000780c0ff */
[----:B------:R-:W-:Y:S05]  /*0f50*/  @!P0 EXIT ;  /* 0x000000000000894d */ /* 0x000fea0003800000 */
[----:B------:R-:W-:Y:S01]  /*0f60*/  ULDC UR4, c[0x0][0x28c] ;  /* 0x0000a30000047ab9 */ /* 0x000fe20000000800 */
[----:B------:R-:W-:Y:S02]  /*0f70*/  ULOP3.LUT UR8, UR7, 0x1, URZ, 0xfc, !UPT ;  /* 0x0000000107087892 */ /* 0x000fe4000f8efc3f */
[----:B------:R-:W-:-:S04]  /*0f80*/  UIADD3 UR4, UR4, 0xff, URZ ;  /* 0x000000ff04047890 */ /* 0x000fc8000fffe03f */
[----:B------:R-:W-:-:S04]  /*0f90*/  USHF.R.S32.HI UR5, URZ, 0x1f, UR4 ;  /* 0x0000001f3f057899 */ /* 0x000fc80008011404 */
[----:B------:R-:W-:-:S03]  /*0fa0*/  ULEA.HI UR5, UR5, UR4, URZ, 0x8 ;  /* 0x0000000405057291 */ /* 0x000fc6000f8f403f */
[----:B------:R-:W-:Y:S01]  /*0fb0*/  UMOV UR4, URZ ;  /* 0x0000003f00047c82 */ /* 0x000fe20008000000 */
[----:B------:R-:W-:-:S03]  /*0fc0*/  USHF.R.S32.HI UR9, URZ, 0x8, UR5 ;  /* 0x000000083f097899 */ /* 0x000fc60008011405 */
[----:B------:R-:W-:-:S09]  /*0fd0*/  UMOV UR5, URZ ;  /* 0x0000003f00057c82 */ /* 0x000fd20008000000 */
.L_x_293:
[----:B0-----:R-:W0:Y:S01]  /*0fe0*/  S2R R0, SR_TID.X ;  /* 0x0000000000007919 */ /* 0x001e220000002100 */
[----:B-1----:R-:W1:Y:S01]  /*0ff0*/  S2UR UR14, SR_CgaCtaId ;  /* 0x00000000000e79c3 */ /* 0x002e620000008800 */
[----:B------:R-:W-:Y:S01]  /*1000*/  UMOV UR13, 0x400 ;  /* 0x00000400000d7882 */ /* 0x000fe20000000000 */
[----:B------:R-:W-:Y:S01]  /*1010*/  UMOV UR6, URZ ;  /* 0x0000003f00067c82 */ /* 0x000fe20008000000 */
[----:B------:R-:W-:Y:S01]  /*1020*/  STL [R1+0x6c], RZ ;  /* 0x00006cff01007387 */ /* 0x000fe20000100800 */
[----:B------:R-:W-:Y:S01]  /*1030*/  UMOV UR20, URZ ;  /* 0x0000003f00147c82 */ /* 0x000fe20008000000 */
[----:B------:R-:W-:Y:S01]  /*1040*/  UMOV UR21, URZ ;  /* 0x0000003f00157c82 */ /* 0x000fe20008000000 */
[----:B------:R-:W-:Y:S01]  /*1050*/  UMOV UR12, UR5 ;  /* 0x00000005000c7c82 */ /* 0x000fe20008000000 */
[----:B------:R-:W-:Y:S01]  /*1060*/  STL [R1+0x68], RZ ;  /* 0x000068ff01007387 */ /* 0x000fe20000100800 */
[----:B--2---:R-:W2:Y:S01]  /*1070*/  LDC R2, c[0x0][0x28c] ;  /* 0x0000a300ff027b82 */ /* 0x004ea20000000800 */
[----:B------:R-:W-:Y:S01]  /*1080*/  UMOV UR15, UR4 ;  /* 0x00000004000f7c82 */ /* 0x000fe20008000000 */
[----:B------:R-:W-:Y:S01]  /*1090*/  CS2R R4, SRZ ;  /* 0x0000000000047805 */ /* 0x000fe2000001ff00 */
[----:B------:R-:W-:Y:S01]  /*10a0*/  STL [R1+0x64], RZ ;  /* 0x000064ff01007387 */ /* 0x000fe20000100800 */
[----:B------:R-:W-:-:S02]  /*10b0*/  CS2R R6, SRZ ;  /* 0x0000000000067805 */ /* 0x000fc4000001ff00 */
[----:B------:R-:W-:Y:S02]  /*10c0*/  CS2R R8, SRZ ;  /* 0x0000000000087805 */ /* 0x000fe4000001ff00 */
[----:B------:R-:W-:Y:S01]  /*10d0*/  CS2R R10, SRZ ;  /* 0x00000000000a7805 */ /* 0x000fe2000001ff00 */
[----:B------:R-:W-:Y:S01]  /*10e0*/  STL [R1+0x60], RZ ;  /* 0x000060ff01007387 */ /* 0x000fe20000100800 */
[----:B------:R-:W-:Y:S02]  /*10f0*/  CS2R R12, SRZ ;  /* 0x00000000000c7805 */ /* 0x000fe4000001ff00 */
[----:B------:R-:W-:Y:S02]  /*1100*/  CS2R R14, SRZ ;  /* 0x00000000000e7805 */ /* 0x000fe4000001ff00 */
[----:B------:R-:W-:Y:S01]  /*1110*/  CS2R R16, SRZ ;  /* 0x0000000000107805 */ /* 0x000fe2000001ff00 */
[----:B------:R-:W-:Y:S01]  /*1120*/  STL [R1+0x5c], RZ ;  /* 0x00005cff01007387 */ /* 0x000fe20000100800 */
[----:B------:R-:W-:-:S02]  /*1130*/  CS2R R18, SRZ ;  /* 0x0000000000127805 */ /* 0x000fc4000001ff00 */
[----:B------:R-:W-:Y:S02]  /*1140*/  CS2R R20, SRZ ;  /* 0x0000000000147805 */ /* 0x000fe4000001ff00 */
[----:B------:R-:W-:Y:S01]  /*1150*/  CS2R R22, SRZ ;  /* 0x0000000000167805 */ /* 0x000fe2000001ff00 */
[----:B------:R-:W-:Y:S01]  /*1160*/  STL [R1+0x58], RZ ;  /* 0x000058ff01007387 */ /* 0x000fe20000100800 */
[----:B-1----:R-:W-:Y:S01]  /*1170*/  ULEA UR13, UR14, UR13, 0x18 ;  /* 0x0000000d0e0d7291 */ /* 0x002fe2000f8ec03f */
[----:B------:R-:W-:Y:S02]  /*1180*/  CS2R R152, SRZ ;  /* 0x0000000000987805 */ /* 0x000fe4000001ff00 */
[----:B------:R-:W-:Y:S01]  /*1190*/  CS2R R154, SRZ ;  /* 0x00000000009a7805 */ /* 0x000fe2000001ff00 */
[----:B------:R-:W-:Y:S01]  /*11a0*/  STL [R1+0x54], RZ ;  /* 0x000054ff01007387 */ /* 0x000fe20000100800 */
[----:B------:R-:W-:Y:S02]  /*11b0*/  CS2R R156, SRZ ;  /* 0x00000000009c7805 */ /* 0x000fe4000001ff00 */
[----:B------:R-:W-:-:S02]  /*11c0*/  CS2R R158, SRZ ;  /* 0x00000000009e7805 */ /* 0x000fc4000001ff00 */
[----:B------:R-:W-:Y:S02]  /*11d0*/  CS2R R160, SRZ ;  /* 0x0000000000a07805 */ /* 0x000fe4000001ff00 */
[----:B0-----:R-:W-:Y:S01]  /*11e0*/  LOP3.LUT R0, R0, 0x80, RZ, 0xc0, !PT ;  /* 0x0000008000007812 */ /* 0x001fe200078ec0ff */
[----:B------:R-:W-:Y:S01]  /*11f0*/  STL [R1+0x50], RZ ;  /* 0x000050ff01007387 */ /* 0x000fe20000100800 */
[----:B--2---:R-:W-:Y:S02]  /*1200*/  ISETP.GE.AND P0, PT, R2, 0x1, PT ;  /* 0x000000010200780c */ /* 0x004fe40003f06270 */
[----:B------:R-:W-:Y:S02]  /*1210*/  CS2R R2, SRZ ;  /* 0x0000000000027805 */ /* 0x000fe4000001ff00 */
[----:B------:R-:W-:Y:S01]  /*1220*/  SHF.R.U32.HI R0, RZ, 0x7, R0 ;  /* 0x00000007ff007819 */ /* 0x000fe20000011600 */
        /* <DEDUP_REMOVED lines=8> */
[----:B------:R-:W0:Y:S01]  /*12b0*/  SHFL.IDX PT, R0, R0, RZ, 0x1f ;  /* 0x00001fff00007589 */ /* 0x000e2200000e0000 */
[----:B------:R-:W-:-:S02]  /*12c0*/  CS2R R174, SRZ ;  /* 0x0000000000ae7805 */ /* 0x000fc4000001ff00 */
[----:B------:R-:W-:Y:S02]  /*12d0*/  CS2R R176, SRZ ;  /* 0x0000000000b07805 */ /* 0x000fe4000001ff00 */
[----:B------:R-:W-:Y:S01]  /*12e0*/  CS2R R178, SRZ ;  /* 0x0000000000b27805 */ /* 0x000fe2000001ff00 */
[----:B------:R1:W-:Y:S01]  /*12f0*/  STL [R1+0x44], RZ ;  /* 0x000044ff01007387 */ /* 0x0003e20000100800 */
[----:B------:R-:W-:Y:S02]  /*1300*/  CS2R R180, SRZ ;  /* 0x0000000000b47805 */ /* 0x000fe4000001ff00 */
[----:B------:R-:W-:Y:S02]  /*1310*/  CS2R R182, SRZ ;  /* 0x0000000000b67805 */ /* 0x000fe4000001ff00 */
[----:B------:R-:W-:Y:S01]  /*1320*/  CS2R R184, SRZ ;  /* 0x0000000000b87805 */ /* 0x000fe2000001ff00 */
[----:B------:R1:W-:Y:S01]  /*1330*/  STL [R1+0x40], RZ ;  /* 0x000040ff01007387 */ /* 0x0003e20000100800 */
        /* <DEDUP_REMOVED lines=14> */
[----:B------:R-:W-:Y:S02]  /*1420*/  CS2R R208, SRZ ;  /* 0x0000000000d07805 */ /* 0x000fe4000001ff00 */
[----:B0-----:R-:W-:Y:S01]  /*1430*/  R2UR UR10, R0 ;  /* 0x00000000000a72ca */ /* 0x001fe200000e0000 */
[----:B------:R1:W-:Y:S01]  /*1440*/  STL [R1+0x30], RZ ;  /* 0x000030ff01007387 */ /* 0x0003e20000100800 */
[----:B------:R-:W-:Y:S01]  /*1450*/  IMAD.MOV.U32 R0, RZ, RZ, RZ ;  /* 0x000000ffff007224 */ /* 0x000fe200078e00ff */
[----:B------:R-:W-:-:S02]  /*1460*/  CS2R R210, SRZ ;  /* 0x0000000000d27805 */ /* 0x000fc4000001ff00 */
[----:B------:R-:W-:Y:S01]  /*1470*/  CS2R R212, SRZ ;  /* 0x0000000000d47805 */ /* 0x000fe2000001ff00 */
[----:B------:R1:W-:Y:S01]  /*1480*/  STL [R1+0x2c], RZ ;  /* 0x00002cff01007387 */ /* 0x0003e20000100800 */
[----:B------:R-:W-:Y:S02]  /*1490*/  CS2R R214, SRZ ;  /* 0x0000000000d67805 */ /* 0x000fe4000001ff00 */
[----:B------:R-:W-:Y:S02]  /*14a0*/  CS2R R216, SRZ ;  /* 0x0000000000d87805 */ /* 0x000fe4000001ff00 */
[----:B------:R-:W-:Y:S01]  /*14b0*/  CS2R R218, SRZ ;  /* 0x0000000000da7805 */ /* 0x000fe2000001ff00 */
[----:B------:R1:W-:Y:S01]  /*14c0*/  STL [R1+0x28], RZ ;  /* 0x000028ff01007387 */ /* 0x0003e20000100800 */
[----:B------:R-:W-:Y:S02]  /*14d0*/  CS2R R220, SRZ ;  /* 0x0000000000dc7805 */ /* 0x000fe4000001ff00 */
[----:B------:R-:W-:-:S02]  /*14e0*/  CS2R R222, SRZ ;  /* 0x0000000000de7805 */ /* 0x000fc4000001ff00 */
[----:B------:R-:W-:Y:S01]  /*14f0*/  CS2R R224, SRZ ;  /* 0x0000000000e07805 */ /* 0x000fe2000001ff00 */
[----:B------:R1:W-:Y:S01]  /*1500*/  STL [R1+0x24], RZ ;  /* 0x000024ff01007387 */ /* 0x0003e20000100800 */
[----:B------:R-:W-:Y:S01]  /*1510*/  ULEA.HI UR11, UR10, UR10, URZ, 0x1 ;  /* 0x0000000a0a0b7291 */ /* 0x000fe2000f8f083f */
[----:B------:R-:W-:Y:S01]  /*1520*/  CS2R R226, SRZ ;  /* 0x0000000000e27805 */ /* 0x000fe2000001ff00 */
[----:B------:R-:W-:Y:S01]  /*1530*/  IMAD.MOV.U32 R228, RZ, RZ, RZ ;  /* 0x000000ffffe47224 */ /* 0x000fe200078e00ff */
[----:B------:R1:W-:Y:S01]  /*1540*/  STL [R1+0x20], RZ ;  /* 0x000020ff01007387 */ /* 0x0003e20000100800 */
[----:B------:R-:W-:Y:S01]  /*1550*/  ULOP3.LUT UR11, UR11, 0x7fffe, URZ, 0xc0, !UPT ;  /* 0x0007fffe0b0b7892 */ /* 0x000fe2000f8ec03f */
[----:B------:R-:W-:Y:S02]  /*1560*/  CS2R R88, SRZ ;  /* 0x0000000000587805 */ /* 0x000fe4000001ff00 */
[----:B------:R-:W-:Y:S01]  /*1570*/  CS2R R90, SRZ ;  /* 0x00000000005a7805 */ /* 0x000fe2000001ff00 */
[----:B------:R1:W-:Y:S01]  /*1580*/  STL [R1+0x1c], RZ ;  /* 0x00001cff01007387 */ /* 0x0003e20000100800 */
[----:B------:R-:W-:Y:S01]  /*1590*/  UIADD3 UR11, UR10, -UR11, URZ ;  /* 0x8000000b0a0b7290 */ /* 0x000fe2000fffe03f */
[----:B------:R-:W-:-:S02]  /*15a0*/  CS2R R92, SRZ ;  /* 0x00000000005c7805 */ /* 0x000fc4000001ff00 */
[----:B------:R-:W-:Y:S01]  /*15b0*/  CS2R R94, SRZ ;  /* 0x00000000005e7805 */ /* 0x000fe2000001ff00 */
[----:B------:R1:W-:Y:S01]  /*15c0*/  STL [R1+0x18], RZ ;  /* 0x000018ff01007387 */ /* 0x0003e20000100800 */
[----:B------:R-:W-:Y:S01]  /*15d0*/  ULEA UR11, UR11, UR13, 0xd ;  /* 0x0000000d0b0b7291 */ /* 0x000fe2000f8e683f */
[----:B------:R-:W-:Y:S02]  /*15e0*/  CS2R R96, SRZ ;  /* 0x0000000000607805 */ /* 0x000fe4000001ff00 */
[----:B------:R-:W-:Y:S01]  /*15f0*/  CS2R R98, SRZ ;  /* 0x0000000000627805 */ /* 0x000fe2000001ff00 */
[----:B------:R1:W-:Y:S01]  /*1600*/  STL [R1+0x14], RZ ;  /* 0x000014ff01007387 */ /* 0x0003e20000100800 */
[----:B------:R-:W-:Y:S01]  /*1610*/  UIADD3 UR11, UR11, 0x100, URZ ;  /* 0x000001000b0b7890 */ /* 0x000fe2000fffe03f */
[----:B------:R-:W-:Y:S02]  /*1620*/  CS2R R100, SRZ ;  /* 0x0000000000647805 */ /* 0x000fe4000001ff00 */
[----:B------:R-:W-:Y:S01]  /*1630*/  CS2R R102, SRZ ;  /* 0x0000000000667805 */ /* 0x000fe2000001ff00 */
[----:B------:R1:W-:Y:S01]  /*1640*/  STL [R1+0x10], RZ ;  /* 0x000010ff01007387 */ /* 0x0003e20000100800 */
[----:B------:R-:W-:Y:S01]  /*1650*/  USHF.R.U32.HI UR11, URZ, 0x4, UR11 ;  /* 0x000000043f0b7899 */ /* 0x000fe2000801160b */
[----:B------:R-:W-:-:S02]  /*1660*/  CS2R R104, SRZ ;  /* 0x0000000000687805 */ /* 0x000fc4000001ff00 */
[----:B------:R-:W-:Y:S01]  /*1670*/  CS2R R106, SRZ ;  /* 0x00000000006a7805 */ /* 0x000fe2000001ff00 */
[----:B------:R1:W-:Y:S01]  /*1680*/  STL [R1+0xc], RZ ;  /* 0x00000cff01007387 */ /* 0x0003e20000100800 */
[----:B------:R-:W-:Y:S01]  /*1690*/  ULOP3.LUT UR14, UR11, 0x3fff, URZ, 0xc0, !UPT ;  /* 0x00003fff0b0e7892 */ /* 0x000fe2000f8ec03f */
        /* <DEDUP_REMOVED lines=10> */
[----:B------:R1:W-:Y:S01]  /*1740*/  STL [R1], RZ ;  /* 0x000000ff01007387 */ /* 0x0003e20000100800 */
[----:B------:R-:W-:Y:S02]  /*1750*/  CS2R R124, SRZ ;  /* 0x00000000007c7805 */ /* 0x000fe4000001ff00 */
[----:B------:R-:W-:Y:S02]  /*1760*/  CS2R R126, SRZ ;  /* 0x00000000007e7805 */ /* 0x000fe4000001ff00 */
[----:B------:R-:W-:Y:S02]  /*1770*/  CS2R R128, SRZ ;  /* 0x0000000000807805 */ /* 0x000fe4000001ff00 */
[----:B------:R-:W-:-:S02]  /*1780*/  CS2R R130, SRZ ;  /* 0x0000000000827805 */ /* 0x000fc4000001ff00 */
[----:B------:R-:W-:Y:S02]  /*1790*/  CS2R R132, SRZ ;  /* 0x0000000000847805 */ /* 0x000fe4000001ff00 */
[----:B------:R-:W-:Y:S02]  /*17a0*/  CS2R R134, SRZ ;  /* 0x0000000000867805 */ /* 0x000fe4000001ff00 */
        /* <DEDUP_REMOVED lines=9> */
[----:B---3--:R-:W-:-:S02]  /*1840*/  CS2R R26, SRZ ;  /* 0x00000000001a7805 */ /* 0x008fc4000001ff00 */
[----:B----4-:R-:W-:Y:S02]  /*1850*/  CS2R R28, SRZ ;  /* 0x00000000001c7805 */ /* 0x010fe4000001ff00 */
        /* <DEDUP_REMOVED lines=28> */
[----:B------:R-:W-:Y:S01]  /*1a20*/  CS2R R86, SRZ ;  /* 0x0000000000567805 */ /* 0x000fe2000001ff00 */
[----:B-1----:R-:W-:Y:S06]  /*1a30*/  @!P0 BRA `(.L_x_13) ;  /* 0x0000001400408947 */ /* 0x002fec0003800000 */
[----:B------:R-:W-:-:S06]  /*1a40*/  UISETP.NE.AND UP0, UPT, UR8, 0x3, UPT ;  /* 0x000000030800788c */ /* 0x000fcc000bf05270 */
[----:B------:R-:W-:-:S13]  /*1a50*/  PLOP3.LUT P1, PT, PT, PT, UP0, 0x80, 0x0 ;  /* 0x000000000000781c */ /* 0x000fda0003f2f008 */
[----:B------:R-:W-:Y:S05]  /*1a60*/  @!P1 BRA `(.L_x_14) ;  /* 0x0000000000049947 */ /* 0x000fea0003800000 */
[----:B------:R-:W-:Y:S01]  /*1a70*/  BPT.TRAP 0x1 ;  /* 0x000000040000795c */ /* 0x000fe20000300000 */
.L_x_14:
[----:B------:R-:W-:Y:S01]  /*1a80*/  ULEA UR6, UR5, UR13, 0x3 ;  /* 0x0000000d05067291 */ /* 0x000fe2000f8e183f */
[----:B------:R-:W-:-:S05]  /*1a90*/  IMAD.U32 R0, RZ, RZ, UR4 ;  /* 0x00000004ff007e24 */ /* 0x000fca000f8e00ff */
[----:B------:R-:W-:-:S04]  /*1aa0*/  SHF.L.U32 R0, R0, 0x1f, RZ ;  /* 0x0000001f00007819 */ /* 0x000fc800000006ff */
[----:B------:R0:W1:Y:S01]  /*1ab0*/  SYNCS.PHASECHK.TRANS64.TRYWAIT P0, [UR6], R0 ;  /* 0x00000000ff0075a7 */ /* 0x0000620008000146 */
[----:B------:R-:W-:Y:S05]  /*1ac0*/  @!P1 BRA `(.L_x_15) ;  /* 0x0000000000049947 */ /* 0x000fea0003800000 */
[----:B------:R-:W-:Y:S01]  /*1ad0*/  BPT.TRAP 0x1 ;  /* 0x000000040000795c */ /* 0x000fe20000300000 */
.L_x_15:
[----:B-1----:R-:W-:Y:S05]  /*1ae0*/  @P0 BRA `(.L_x_16) ;  /* 0x0000000000080947 */ /* 0x002fea0003800000 */
[----:B------:R-:W1:Y:S02]  /*1af0*/  SYNCS.PHASECHK.TRANS64.TRYWAIT P0, [UR6], R0 ;  /* 0x00000000ff0075a7 */ /* 0x000e640008000146 */
[----:B-1----:R-:W-:Y:S05]  /*1b00*/  @!P0 BRA `(.L_x_17) ;  /* 0x000000e800dc8947 */ /* 0x002fea0003800000 */
.L_x_16:
[----:B------:R-:W-:Y:S01]  /*1b10*/  UIADD3 UR6, UR13, 0x18100, URZ ;  /* 0x000181000d067890 */ /* 0x000fe2000fffe03f */
[----:B------:R-:W-:Y:S01]  /*1b20*/  WARPGROUP.ARRIVE ;  /* 0x00000000000079c5 */ /* 0x000fe20000000000 */
[----:B------:R-:W-:Y:S01]  /*1b30*/  ULOP3.LUT UR10, UR14, 0x10000, URZ, 0xfc, !UPT ;  /* 0x000100000e0a7892 */ /* 0x000fe2000f8efc3f */
[----:B------:R2:W-:Y:S01]  /*1b40*/  STL [R1+0x6c], RZ ;  /* 0x00006cff01007387 */ /* 0x0005e20000100800 */
[----:B------:R-:W-:Y:S01]  /*1b50*/  USHF.R.U32.HI UR6, URZ, 0x4, UR6 ;  /* 0x000000043f067899 */ /* 0x000fe20008011606 */
[----:B01----:R-:W-:Y:S01]  /*1b60*/  IMAD.MOV.U32 R0, RZ, RZ, RZ ;  /* 0x000000ffff007224 */ /* 0x003fe200078e00ff */
[----:B------:R-:W-:Y:S01]  /*1b70*/  UIMAD UR10, UR5, 0xc00, UR10 ;  /* 0x00000c00050a78a4 */ /* 0x000fe2000f8e020a */
[----:B------:R2:W-:Y:S01]  /*1b80*/  STL [R1+0x68], RZ ;  /* 0x000068ff01007387 */ /* 0x0005e20000100800 */
[----:B------:R-:W-:Y:S01]  /*1b90*/  ULOP3.LUT UR6, UR6, 0x3fff, URZ, 0xc0, !UPT ;  /* 0x00003fff06067892 */ /* 0x000fe2000f8ec03f */
[----:B------:R-:W-:Y:S01]  /*1ba0*/  CS2R R2, SRZ ;  /* 0x0000000000027805 */ /* 0x000fe2000001ff00 */
[----:B------:R-:W-:Y:S01]  /*1bb0*/  UMOV UR21, 0x40000040 ;  /* 0x4000004000157882 */ /* 0x000fe20000000000 */
[----:B------:R-:W-:Y:S01]  /*1bc0*/  UMOV UR23, 0x40000040 ;  /* 0x4000004000177882 */ /* 0x000fe20000000000 */
[----:B------:R-:W-:Y:S01]  /*1bd0*/  ULOP3.LUT UR6, UR6, 0x10000, URZ, 0xfc, !UPT ;  /* 0x0001000006067892 */ /* 0x000fe2000f8efc3f */
[----:B------:R2:W-:Y:S01]  /*1be0*/  STL [R1+0x64], RZ ;  /* 0x000064ff01007387 */ /* 0x0005e20000100800 */
[----:B------:R-:W-:Y:S01]  /*1bf0*/  UMOV UR20, UR10 ;  /* 0x0000000a00147c82 */ /* 0x000fe20008000000 */
[----:B------:R-:W-:Y:S01]  /*1c00*/  CS2R R4, SRZ ;  /* 0x0000000000047805 */ /* 0x000fe2000001ff00 */
[----:B------:R-:W-:Y:S01]  /*1c10*/  ULEA UR12, UR5, UR6, 0xb ;  /* 0x00000006050c7291 */ /* 0x000fe2000f8e583f */
[----:B------:R2:W-:Y:S01]  /*1c20*/  STL [R1+0x60], RZ ;  /* 0x000060ff01007387 */ /* 0x0005e20000100800 */
[----:B------:R-:W-:Y:S01]  /*1c30*/  CS2R R6, SRZ ;  /* 0x0000000000067805 */ /* 0x000fe2000001ff00 */
[----:B------:R-:W-:Y:S01]  /*1c40*/  UMOV UR6, 0x8 ;  /* 0x0000000800067882 */ /* 0x000fe20000000000 */
[----:B------:R-:W-:Y:S01]  /*1c50*/  CS2R R8, SRZ ;  /* 0x0000000000087805 */ /* 0x000fe2000001ff00 */
[----:B------:R2:W-:Y:S01]  /*1c60*/  STL [R1+0x5c], RZ ;  /* 0x00005cff01007387 */ /* 0x0005e20000100800 */
[----:B------:R-:W-:Y:S01]  /*1c70*/  CS2R R10, SRZ ;  /* 0x00000000000a7805 */ /* 0x000fe2000001ff00 */
[----:B------:R-:W-:Y:S01]  /*1c80*/  UMOV UR22, UR12 ;  /* 0x0000000c00167c82 */ /* 0x000fe20008000000 */
[----:B------:R-:W-:Y:S01]  /*1c90*/  CS2R R12, SRZ ;  /* 0x00000000000c7805 */ /* 0x000fe2000001ff00 */
[----:B------:R-:W-:Y:S01]  /*1ca0*/  QGMMA.64x128x32.F32.E4M3.E4M3 R88, gdesc[UR20], RZ, !UPT ;  /* 0x01e00000145879f3 */ /* 0x000fe2000c7008ff */
[----:B------:R-:W-:Y:S01]  /*1cb0*/  UIADD3 UR20, UR10, 0x400, URZ ;  /* 0x000004000a147890 */ /* 0x000fe2000fffe03f */
[----:B------:R2:W-:Y:S01]  /*1cc0*/  STL [R1+0x58], RZ ;  /* 0x000058ff01007387 */ /* 0x0005e20000100800 */
[----:B------:R-:W-:Y:S01]  /*1cd0*/  UMOV UR21, 0x40000040 ;  /* 0x4000004000157882 */ /* 0x000fe20000000000 */
[----:B------:R-:W-:-:S02]  /*1ce0*/  CS2R R14, SRZ ;  /* 0x00000000000e7805 */ /* 0x000fc4000001ff00 */
[----:B------:R-:W-:Y:S01]  /*1cf0*/  CS2R R16, SRZ ;  /* 0x0000000000107805 */ /* 0x000fe2000001ff00 */
[----:B------:R2:W-:Y:S01]  /*1d00*/  STL [R1+0x54], RZ ;  /* 0x000054ff01007387 */ /* 0x0005e20000100800 */
[----:B------:R-:W-:Y:S02]  /*1d10*/  CS2R R18, SRZ ;  /* 0x0000000000127805 */ /* 0x000fe4000001ff00 */
[----:B------:R-:W-:Y:S02]  /*1d20*/  CS2R R20, SRZ ;  /* 0x0000000000147805 */ /* 0x000fe4000001ff00 */
[----:B------:R-:W-:Y:S01]  /*1d30*/  CS2R R22, SRZ ;  /* 0x0000000000167805 */ /* 0x000fe2000001ff00 */
[----:B------:R2:W-:Y:S01]  /*1d40*/  STL [R1+0x50], RZ ;  /* 0x000050ff01007387 */ /* 0x0005e20000100800 */
[----:B------:R-:W-:Y:S01]  /*1d50*/  CS2R R152, SRZ ;  /* 0x0000000000987805 */ /* 0x000fe2000001ff00 */
[----:B------:R-:W-:Y:S01]  /*1d60*/  QGMMA.64x128x32.F32.E4M3.E4M3 R24, gdesc[UR20], RZ, !UPT ;  /* 0x01e00000141879f3 */ /* 0x000fe2000c7008ff */
[----:B------:R-:W-:Y:S01]  /*1d70*/  UIADD3 UR20, UR10, 0x2, URZ ;  /* 0x000000020a147890 */ /* 0x000fe2000fffe03f */
[----:B------:R2:W-:Y:S01]  /*1d80*/  STL [R1+0x4c], RZ ;  /* 0x00004cff01007387 */ /* 0x0005e20000100800 */
[----:B------:R-:W-:Y:S01]  /*1d90*/  UIADD3 UR22, UR12, 0x2, URZ ;  /* 0x000000020c167890 */ /* 0x000fe2000fffe03f */
[----:B------:R-:W-:Y:S01]  /*1da0*/  CS2R R154, SRZ ;  /* 0x00000000009a7805 */ /* 0x000fe2000001ff00 */
[----:B------:R-:W-:Y:S01]  /*1db0*/  UMOV UR21, 0x40000040 ;  /* 0x4000004000157882 */ /* 0x000fe20000000000 */
[----:B------:R-:W-:Y:S01]  /*1dc0*/  UMOV UR23, 0x40000040 ;  /* 0x4000004000177882 */ /* 0x000fe20000000000 */
        /* <DEDUP_REMOVED lines=49> */
[----:B------:R-:W-:-:S03]  /*20e0*/  IMAD.MOV.U32 R228, RZ, RZ, RZ ;  /* 0x000000ffffe47224 */ /* 0x000fc600078e00ff */
[----:B------:R2:W-:Y:S04]  /*20f0*/  STL [R1+0x14], RZ ;  /* 0x000014ff01007387 */ /* 0x0005e80000100800 */
[----:B------:R2:W-:Y:S04]  /*2100*/  STL [R1+0x10], RZ ;  /* 0x000010ff01007387 */ /* 0x0005e80000100800 */
[----:B------:R2:W-:Y:S04]  /*2110*/  STL [R1+0xc], RZ ;  /* 0x00000cff01007387 */ /* 0x0005e80000100800 */
[----:B------:R2:W-:Y:S04]  /*2120*/  STL [R1+0x8], RZ ;  /* 0x000008ff01007387 */ /* 0x0005e80000100800 */
[----:B------:R2:W-:Y:S04]  /*2130*/  STL [R1+0x4], RZ ;  /* 0x000004ff01007387 */ /* 0x0005e80000100800 */
[----:B------:R2:W-:Y:S01]  /*2140*/  STL [R1], RZ ;  /* 0x000000ff01007387 */ /* 0x0005e20000100800 */
[----:B------:R-:W-:Y:S01]  /*2150*/  QGMMA.64x128x32.F32.E4M3.E4M3 R88, gdesc[UR20], R88 ;  /* 0x01e00000145879f3 */ /* 0x000fe20008700858 */
[----:B------:R-:W-:Y:S01]  /*2160*/  UIADD3 UR20, UR10, 0x402, URZ ;  /* 0x000004020a147890 */ /* 0x000fe2000fffe03f */
[----:B------:R-:W-:-:S10]  /*2170*/  UMOV UR21, 0x40000040 ;  /* 0x4000004000157882 */ /* 0x000fd40000000000 */
[----:B------:R-:W-:Y:S01]  /*2180*/  QGMMA.64x128x32.F32.E4M3.E4M3 R24, gdesc[UR20], R24 ;  /* 0x01e00000141879f3 */ /* 0x000fe20008700818 */
[----:B------:R-:W-:Y:S02]  /*2190*/  UIADD3 UR20, UR10, 0x4, URZ ;  /* 0x000000040a147890 */ /* 0x000fe4000fffe03f */
[----:B------:R-:W-:Y:S01]  /*21a0*/  UIADD3 UR22, UR12, 0x4, URZ ;  /* 0x000000040c167890 */ /* 0x000fe2000fffe03f */
[----:B------:R-:W-:Y:S01]  /*21b0*/  UMOV UR21, 0x40000040 ;  /* 0x4000004000157882 */ /* 0x000fe20000000000 */
[----:B------:R-:W-:-:S07]  /*21c0*/  UMOV UR23, 0x40000040 ;  /* 0x4000004000177882 */ /* 0x000fce0000000000 */
        /* <DEDUP_REMOVED lines=42> */
[----:B------:R-:W-:Y:S02]  /*2470*/  UMOV UR21, 0x40000040 ;  /* 0x4000004000157882 */ /* 0x000fe40000000000 */
[----:B------:R-:W-:Y:S02]  /*2480*/  ULDC UR10, c[0x0][0x50c] ;  /* 0x00014300000a7ab9 */ /* 0x000fe40000000800 */
[----:B------:R-:W-:-:S06]  /*2490*/  UISETP.NE.AND UP0, UPT, UR10, 0x8, UPT ;  /* 0x000000080a00788c */ /* 0x000fcc000bf05270 */
[----:B------:R-:W-:Y:S01]  /*24a0*/  QGMMA.64x128x32.F32.E4M3.E4M3 R24, gdesc[UR20], R24, gsb0 ;  /* 0x01e00000141879f3 */ /* 0x000fe20008000818 */
[----:B------:R-:W-:-:S06]  /*24b0*/  USEL UR20, URZ, 0x1, UP0 ;  /* 0x000000013f147887 */ /* 0x000fcc0008000000 */
[----:B------:R-:W-:-:S13]  /*24c0*/  ISETP.NE.AND P0, PT, RZ, UR20, PT ;  /* 0x00000014ff007c0c */ /* 0x000fda000bf05270 */
[----:B--2---:R-:W-:Y:S05]  /*24d0*/  @!P0 BRA `(.L_x_18) ;  /* 0x0000000800808947 */ /* 0x004fea0003800000 */
[----:B------:R-:W-:Y:S02]  /*24e0*/  WARPGROUP.DEPBAR.LE gsb0, 0x0 ;  /* 0x00008000000079c5 */ /* 0x000fe40000010000 */
[----:B------:R-:W-:-:S01]  /*24f0*/  FADD R227, RZ, R89 ;  /* 0x00000059ffe37221 */ /* 0x000fc20000000000 */
[----:B------:R-:W-:Y:S01]  /*2500*/  FADD R228, RZ, R88 ;  /* 0x00000058ffe47221 */ /* 0x000fe20000000000 */
[----:B------:R-:W-:-:S01]  /*2510*/  FADD R226, RZ, R90 ;  /* 0x0000005affe27221 */ /* 0x000fc20000000000 */
[----:B------:R-:W-:Y:S01]  /*2520*/  FADD R225, RZ, R91 ;  /* 0x0000005bffe17221 */ /* 0x000fe20000000000 */
[----:B------:R-:W-:-:S01]  /*2530*/  FADD R224, RZ, R92 ;  /* 0x0000005cffe07221 */ /* 0x000fc20000000000 */
[----:B------:R0:W-:Y:S01]  /*2540*/  STL [R1+0x80], R227 ;  /* 0x000080e301007387 */ /* 0x0001e20000100800 */
[----:B------:R-:W-:-:S01]  /*2550*/  FADD R223, RZ, R93 ;  /* 0x0000005dffdf7221 */ /* 0x000fc20000000000 */
[----:B------:R-:W-:Y:S01]  /*2560*/  FADD R222, RZ, R94 ;  /* 0x0000005effde7221 */ /* 0x000fe20000000000 */
[----:B------:R-:W-:-:S01]  /*2570*/  FADD R221, RZ, R95 ;  /* 0x0000005fffdd7221 */ /* 0x000fc20000000000 */
[----:B------:R-:W-:Y:S01]  /*2580*/  FADD R220, RZ, R96 ;  /* 0x00000060ffdc7221 */ /* 0x000fe20000000000 */
[----:B------:R-:W-:-:S01]  /*2590*/  FADD R219, RZ, R97 ;  /* 0x00000061ffdb7221 */ /* 0x000fc20000000000 */
[----:B------:R-:W-:Y:S01]  /*25a0*/  FADD R218, RZ, R98 ;  /* 0x00000062ffda7221 */ /* 0x000fe20000000000 */
[----:B------:R-:W-:-:S01]  /*25b0*/  FADD R217, RZ, R99 ;  /* 0x00000063ffd97221 */ /* 0x000fc20000000000 */
[----:B------:R-:W-:Y:S01]  /*25c0*/  FADD R216, RZ, R100 ;  /* 0x00000064ffd87221 */ /* 0x000fe20000000000 */
[----:B------:R-:W-:-:S01]  /*25d0*/  FADD R215, RZ, R101 ;  /* 0x00000065ffd77221 */ /* 0x000fc20000000000 */
[----:B0-----:R-:W-:Y:S01]  /*25e0*/  FADD R227, RZ, R60 ;  /* 0x0000003cffe37221 */ /* 0x001fe20000000000 */
[----:B------:R-:W-:-:S01]  /*25f0*/  FADD R214, RZ, R102 ;  /* 0x00000066ffd67221 */ /* 0x000fc20000000000 */
[----:B------:R-:W-:Y:S01]  /*2600*/  FADD R213, RZ, R103 ;  /* 0x00000067ffd57221 */ /* 0x000fe20000000000 */
[----:B------:R-:W-:-:S01]  /*2610*/  FADD R212, RZ, R104 ;  /* 0x00000068ffd47221 */ /* 0x000fc20000000000 */
[----:B------:R-:W-:Y:S01]  /*2620*/  FADD R211, RZ, R105 ;  /* 0x00000069ffd37221 */ /* 0x000fe20000000000 */
[----:B------:R0:W-:Y:S01]  /*2630*/  STL [R1], R227 ;  /* 0x000000e301007387 */ /* 0x0001e20000100800 */
        /* <DEDUP_REMOVED lines=94> */
[----:B0-----:R-:W-:-:S05]  /*2c20*/  FADD R227, RZ, R67 ;  /* 0x00000043ffe37221 */ /* 0x001fca0000000000 */
[----:B------:R0:W-:Y:S02]  /*2c30*/  STL [R1+0x1c], R227 ;  /* 0x00001ce301007387 */ /* 0x0001e40000100800 */
        /* <DEDUP_REMOVED lines=39> */
[----:B------:R0:W-:Y:S04]  /*2eb0*/  STL [R1+0x6c], R227 ;  /* 0x00006ce301007387 */ /* 0x0001e80000100800 */
[----:B0-----:R0:W5:Y:S01]  /*2ec0*/  LDL.LU R227, [R1+0x80] ;  /* 0x0000800001e37983 */ /* 0x0011620000300800 */
[----:B------:R-:W-:-:S05]  /*2ed0*/  UMOV UR6, URZ ;  /* 0x0000003f00067c82 */ /* 0x000fca0008000000 */
.L_x_18:
[----:B------:R-:W-:Y:S01]  /*2ee0*/  UIADD3 UR12, UR5, 0x1, URZ ;  /* 0x00000001050c7890 */ /* 0x000fe2000fffe03f */
[----:B------:R-:W-:-:S03]  /*2ef0*/  UMOV UR21, 0x1 ;  /* 0x0000000100157882 */ /* 0x000fc60000000000 */
[----:B------:R-:W-:-:S04]  /*2f00*/  UISETP.NE.AND UP0, UPT, UR12, 0x2, UPT ;  /* 0x000000020c00788c */ /* 0x000fc8000bf05270 */
[----:B------:R-:W-:Y:S02]  /*2f10*/  USEL UR15, URZ, 0x1, UP0 ;  /* 0x000000013f0f7887 */ /* 0x000fe40008000000 */
[----:B------:R-:W-:Y:S02]  /*2f20*/  USEL UR12, UR12, URZ, UP0 ;  /* 0x0000003f0c0c7287 */ /* 0x000fe40008000000 */
[----:B------:R-:W-:-:S12]  /*2f30*/  ULOP3.LUT UR15, UR4, UR15, URZ, 0x3c, !UPT ;  /* 0x0000000f040f7292 */ /* 0x000fd8000f8e3c3f */
.L_x_13:
[----:B------:R-:W-:-:S04]  /*2f40*/  UISETP.LT.AND UP0, UPT, UR9, 0x1, UPT ;  /* 0x000000010900788c */ /* 0x000fc8000bf01270 */
[----:B------:R-:W-:-:S04]  /*2f50*/  USEL UR10, UR9, 0x1, UP0 ;  /* 0x00000001090a7887 */ /* 0x000fc80008000000 */
[----:B------:R-:W-:-:S04]  /*2f60*/  UIADD3 UR16, UR9, -UR10, URZ ;  /* 0x8000000a09107290 */ /* 0x000fc8000fffe03f */
[----:B------:R-:W-:-:S06]  /*2f70*/  UISETP.GE.AND UP0, UPT, UR16, 0x1, UPT ;  /* 0x000000011000788c */ /* 0x000fcc000bf06270 */
[----:B------:R-:W-:-:S13]  /*2f80*/  PLOP3.LUT P0, PT, PT, PT, UP0, 0x80, 0x0 ;  /* 0x000000000000781c */ /* 0x000fda0003f0f008 */
[----:B------:R-:W-:Y:S05]  /*2f90*/  @!P0 BRA `(.L_x_19) ;  /* 0x00000014005c8947 */ /* 0x000fea0003800000 */
[----:B------:R-:W-:Y:S01]  /*2fa0*/  UMOV UR10, UR5 ;  /* 0x00000005000a7c82 */ /* 0x000fe20008000000 */
[----:B------:R-:W-:-:S05]  /*2fb0*/  ULDC UR11, c[0x0][0x50c] ;  /* 0x00014300000b7ab9 */ /* 0x000fca0000000800 */
.L_x_27:
[----:B------:R-:W-:-:S06]  /*2fc0*/  UISETP.NE.AND UP0, UPT, UR8, 0x3, UPT ;  /* 0x000000030800788c */ /* 0x000fcc000bf05270 */
[----:B------:R-:W-:-:S13]  /*2fd0*/  PLOP3.LUT P1, PT, PT, PT, UP0, 0x80, 0x0 ;  /* 0x000000000000781c */ /* 0x000fda0003f2f008 */
[----:B-1---5:R-:W-:Y:S05]  /*2fe0*/  @!P1 BRA `(.L_x_20) ;  /* 0x0000000000049947 */ /* 0x022fea0003800000 */
[----:B------:R-:W-:Y:S01]  /*2ff0*/  BPT.TRAP 0x1 ;  /* 0x000000040000795c */ /* 0x000fe20000300000 */
.L_x_20:
[----:B------:R-:W1:Y:S01]  /*3000*/  S2UR UR22, SR_CgaCtaId ;  /* 0x00000000001679c3 */ /* 0x000e620000008800 */
[----:B------:R-:W-:Y:S01]  /*3010*/  UMOV UR13, 0x400 ;  /* 0x00000400000d7882 */ /* 0x000fe20000000000 */
[----:B------:R-:W-:-:S05]  /*3020*/  IMAD.U32 R229, RZ, RZ, UR15 ;  /* 0x0000000fffe57e24 */ /* 0x000fca000f8e00ff */
[----:B------:R-:W-:Y:S01]  /*3030*/  SHF.L.U32 R229, R229, 0x1f, RZ ;  /* 0x0000001fe5e57819 */ /* 0x000fe200000006ff */
[----:B-1----:R-:W-:-:S04]  /*3040*/  ULEA UR13, UR22, UR13, 0x18 ;  /* 0x0000000d160d7291 */ /* 0x002fc8000f8ec03f */
[----:B------:R-:W-:-:S09]  /*3050*/  ULEA UR22, UR12, UR13, 0x3 ;  /* 0x0000000d0c167291 */ /* 0x000fd2000f8e183f */
[----:B------:R1:W2:Y:S01]  /*3060*/  SYNCS.PHASECHK.TRANS64.TRYWAIT P0, [UR22], R229 ;  /* 0x000000e5ff0075a7 */ /* 0x0002a20008000156 */
[----:B------:R-:W-:Y:S05]  /*3070*/  @!P1 BRA `(.L_x_21) ;  /* 0x0000000000049947 */ /* 0x000fea0003800000 */
[----:B------:R-:W-:Y:S01]  /*3080*/  BPT.TRAP 0x1 ;  /* 0x000000040000795c */ /* 0x000fe20000300000 */
.L_x_21:
[----:B--2---:R-:W-:Y:S05]  /*3090*/  @P0 BRA `(.L_x_22) ;  /* 0x0000000000080947 */ /* 0x004fea0003800000 */
[----:B------:R-:W2:Y:S02]  /*30a0*/  SYNCS.PHASECHK.TRANS64.TRYWAIT P0, [UR22], R229 ;  /* 0x000000e5ff0075a7 */ /* 0x000ea40008000156 */
[----:B--2---:R-:W-:Y:S05]  /*30b0*/  @!P0 BRA `(.L_x_23) ;  /* 0x000000d400888947 */ /* 0x004fea0003800000 */
.L_x_22:
[----:B------:R-:W-:Y:S01]  /*30c0*/  UIADD3 UR22, UR13, 0x18100, URZ ;  /* 0x000181000d167890 */ /* 0x000fe2000fffe03f */
[----:B------:R-:W-:Y:S01]  /*30d0*/  WARPGROUP.ARRIVE ;  /* 0x00000000000079c5 */ /* 0x000fe20000000000 */
[----:B------:R-:W-:Y:S02]  /*30e0*/  UISETP.NE.AND UP0, UPT, UR20, URZ, UPT ;  /* 0x0000003f1400728c */ /* 0x000fe4000bf05270 */
[----:B------:R-:W-:Y:S02]  /*30f0*/  USHF.R.U32.HI UR22, URZ, 0x4, UR22 ;  /* 0x000000043f167899 */ /* 0x000fe40008011616 */
[----:B------:R-:W-:Y:S02]  /*3100*/  USEL UR21, UR21, URZ, !UP0 ;  /* 0x0000003f15157287 */ /* 0x000fe4000c000000 */
[----:B------:R-:W-:Y:S02]  /*3110*/  ULOP3.LUT UR22, UR22, 0x3fff, URZ, 0xc0, !UPT ;  /* 0x00003fff16167892 */ /* 0x000fe4000f8ec03f */
[----:B------:R-:W-:-:S02]  /*3120*/  ULOP3.LUT UR24, UR14, 0x10000, URZ, 0xfc, !UPT ;  /* 0x000100000e187892 */ /* 0x000fc4000f8efc3f */
[----:B------:R-:W-:Y:S02]  /*3130*/  ULOP3.LUT UR22, UR22, 0x10000, URZ, 0xfc, !UPT ;  /* 0x0001000016167892 */ /* 0x000fe4000f8efc3f */
[----:B------:R-:W-:Y:S02]  /*3140*/  UISETP.NE.U32.AND UP0, UPT, UR21, URZ, UPT ;  /* 0x0000003f1500728c */ /* 0x000fe4000bf05070 */
[----:B------:R-:W-:Y:S02]  /*3150*/  UIMAD UR24, UR12, 0xc00, UR24 ;  /* 0x00000c000c1878a4 */ /* 0x000fe4000f8e0218 */
[----:B------:R-:W-:Y:S01]  /*3160*/  ULEA UR25, UR12, UR22, 0xb ;  /* 0x000000160c197291 */ /* 0x000fe2000f8e583f */
[----:B------:R-:W-:Y:S01]  /*3170*/  UMOV UR21, 0x40000040 ;  /* 0x4000004000157882 */ /* 0x000fe20000000000 */
[----:B------:R-:W-:Y:S01]  /*3180*/  UMOV UR23, 0x40000040 ;  /* 0x4000004000177882 */ /* 0x000fe20000000000 */
[----:B------:R-:W-:Y:S02]  /*3190*/  UIADD3 UR6, UR6, 0x8, URZ ;  /* 0x0000000806067890 */ /* 0x000fe4000fffe03f */
[----:B------:R-:W-:-:S02]  /*31a0*/  UMOV UR20, UR24 ;  /* 0x0000001800147c82 */ /* 0x000fc40008000000 */
[----:B------:R-:W-:Y:S02]  /*31b0*/  UMOV UR22, UR25 ;  /* 0x0000001900167c82 */ /* 0x000fe40008000000 */
[----:B------:R-:W-:Y:S01]  /*31c0*/  QGMMA.64x128x32.F32.E4M3.E4M3 R88, gdesc[UR20], R88, UP0 ;  /* 0x01e00000145879f3 */ /* 0x000fe2000bf00858 */
[----:B------:R-:W-:Y:S01]  /*31d0*/  UIADD3 UR20, UR24, 0x400, URZ ;  /* 0x0000040018147890 */ /* 0x000fe2000fffe03f */
[----:B------:R-:W-:-:S10]  /*31e0*/  UMOV UR21, 0x40000040 ;  /* 0x4000004000157882 */ /* 0x000fd40000000000 */
[----:B------:R-:W-:Y:S01]  /*31f0*/  QGMMA.64x128x32.F32.E4M3.E4M3 R24, gdesc[UR20], R24, UP0 ;  /* 0x01e00000141879f3 */ /* 0x000fe2000bf00818 */
[----:B------:R-:W-:Y:S02]  /*3200*/  UIADD3 UR20, UR24, 0x2, URZ ;  /* 0x0000000218147890 */ /* 0x000fe4000fffe03f */
[----:B------:R-:W-:Y:S01]  /*3210*/  UIADD3 UR22, UR25, 0x2, URZ ;  /* 0x0000000219167890 */ /* 0x000fe2000fffe03f */
[----:B------:R-:W-:Y:S01]  /*3220*/  UMOV UR21, 0x40000040 ;  /* 0x4000004000157882 */ /* 0x000fe20000000000 */
[----:B------:R-:W-:Y:S01]  /*3230*/  UMOV UR23, 0x40000040 ;  /* 0x4000004000177882 */ /* 0x000fe20000000000 */
[----:B------:R-:W-:-:S06]  /*3240*/  UISETP.NE.AND UP0, UPT, UR6, UR11, UPT ;  /* 0x0000000b0600728c */ /* 0x000fcc000bf05270 */
        /* <DEDUP_REMOVED lines=51> */
[----:B------:R-:W-:Y:S01]  /*3580*/  QGMMA.64x128x32.F32.E4M3.E4M3 R24, gdesc[UR20], R24, gsb0 ;  /* 0x01e00000141879f3 */ /* 0x000fe20008000818 */
[----:B------:R-:W-:-:S06]  /*3590*/  USEL UR20, URZ, 0x1, UP0 ;  /* 0x000000013f147887 */ /* 0x000fcc0008000000 */
[----:B------:R-:W-:Y:S01]  /*35a0*/  ISETP.NE.AND P0, PT, RZ, UR20, PT ;  /* 0x00000014ff007c0c */ /* 0x000fe2000bf05270 */
[----:B------:R-:W-:-:S12]  /*35b0*/  WARPGROUP.DEPBAR.LE gsb0, 0x1 ;  /* 0x00008000000079c5 */ /* 0x000fd80000010100 */
[----:B------:R-:W-:Y:S05]  /*35c0*/  @!P0 BRA `(.L_x_24) ;  /* 0x0000000c00708947 */ /* 0x000fea0003800000 */
[----:B------:R-:W-:Y:S02]  /*35d0*/  WARPGROUP.DEPBAR.LE gsb0, 0x0 ;  /* 0x00008000000079c5 */ /* 0x000fe40000010000 */
[----:B-----5:R-:W-:-:S01]  /*35e0*/  FADD R227, R89, R227 ;  /* 0x000000e359e37221 */ /* 0x020fc20000000000 */
[----:B------:R-:W-:Y:S01]  /*35f0*/  FADD R226, R90, R226 ;  /* 0x000000e25ae27221 */ /* 0x000fe20000000000 */
[----:B------:R-:W-:-:S01]  /*3600*/  FADD R225, R91, R225 ;  /* 0x000000e15be17221 */ /* 0x000fc20000000000 */
[----:B------:R-:W-:Y:S01]  /*3610*/  FADD R224, R92, R224 ;  /* 0x000000e05ce07221 */ /* 0x000fe20000000000 */
[----:B------:R-:W-:-:S01]  /*3620*/  FADD R223, R93, R223 ;  /* 0x000000df5ddf7221 */ /* 0x000fc20000000000 */
[----:B------:R2:W-:Y:S01]  /*3630*/  STL [R1+0x80], R227 ;  /* 0x000080e301007387 */ /* 0x0005e20000100800 */
[----:B------:R-:W-:-:S01]  /*3640*/  FADD R222, R94, R222 ;  /* 0x000000de5ede7221 */ /* 0x000fc20000000000 */
[----:B------:R-:W-:Y:S01]  /*3650*/  FADD R221, R95, R221 ;  /* 0x000000dd5fdd7221 */ /* 0x000fe20000000000 */
[----:B------:R-:W-:-:S01]  /*3660*/  FADD R220, R96, R220 ;  /* 0x000000dc60dc7221 */ /* 0x000fc20000000000 */
[----:B------:R-:W-:Y:S01]  /*3670*/  FADD R219, R97, R219 ;  /* 0x000000db61db7221 */ /* 0x000fe20000000000 */
[----:B------:R-:W-:-:S01]  /*3680*/  FADD R218, R98, R218 ;  /* 0x000000da62da7221 */ /* 0x000fc20000000000 */
[----:B------:R-:W-:Y:S01]  /*3690*/  FADD R217, R99, R217 ;  /* 0x000000d963d97221 */ /* 0x000fe20000000000 */
[----:B------:R-:W-:-:S01]  /*36a0*/  FADD R216, R100, R216 ;  /* 0x000000d864d87221 */ /* 0x000fc20000000000 */
[----:B------:R-:W-:Y:S01]  /*36b0*/  FADD R215, R101, R215 ;  /* 0x000000d765d77221 */ /* 0x000fe20000000000 */
[----:B------:R-:W-:-:S01]  /*36c0*/  FADD R214, R102, R214 ;  /* 0x000000d666d67221 */ /* 0x000fc20000000000 */
[----:B--2---:R-:W2:Y:S01]  /*36d0*/  LDL.LU R227, [R1+0x28] ;  /* 0x0000280001e37983 */ /* 0x004ea20000300800 */
[----:B------:R-:W-:-:S01]  /*36e0*/  FADD R213, R103, R213 ;  /* 0x000000d567d57221 */ /* 0x000fc20000000000 */
[----:B------:R-:W-:Y:S01]  /*36f0*/  FADD R212, R104, R212 ;  /* 0x000000d468d47221 */ /* 0x000fe20000000000 */
[----:B------:R-:W-:-:S01]  /*3700*/  FADD R211, R105, R211 ;  /* 0x000000d369d37221 */ /* 0x000fc20000000000 */
[----:B------:R3:W-:Y:S01]  /*3710*/  STL [R1+0x84], R226 ;  /* 0x000084e201007387 */ /* 0x0007e20000100800 */
[----:B------:R-:W-:-:S03]  /*3720*/  FADD R228, R88, R228 ;  /* 0x000000e458e47221 */ /* 0x000fc60000000000 */
[----:B---3--:R-:W3:Y:S04]  /*3730*/  LDL.LU R226, [R1+0x24] ;  /* 0x0000240001e27983 */ /* 0x008ee80000300800 */
[----:B------:R4:W-:Y:S04]  /*3740*/  STL [R1+0x88], R225 ;  /* 0x000088e101007387 */ /* 0x0009e80000100800 */
[----:B----4-:R-:W4:Y:S04]  /*3750*/  LDL.LU R225, [R1+0x20] ;  /* 0x0000200001e17983 */ /* 0x010f280000300800 */
[----:B------:R0:W-:Y:S04]  /*3760*/  STL [R1+0x8c], R224 ;  /* 0x00008ce001007387 */ /* 0x0001e80000100800 */
[----:B0-----:R-:W4:Y:S04]  /*3770*/  LDL.LU R224, [R1+0x1c] ;  /* 0x00001c0001e07983 */ /* 0x001f280000300800 */
        /* <DEDUP_REMOVED lines=13> */
[----:B0-----:R-:W4:Y:S04]  /*3850*/  LDL.LU R217, [R1] ;  /* 0x0000000001d97983 */ /* 0x001f280000300800 */
[----:B------:R-:W-:Y:S04]  /*3860*/  STL [R1+0xac], R216 ;  /* 0x0000acd801007387 */ /* 0x000fe80000100800 */
[----:B------:R-:W-:Y:S04]  /*3870*/  STL [R1+0xb0], R215 ;  /* 0x0000b0d701007387 */ /* 0x000fe80000100800 */
[----:B------:R-:W-:Y:S04]  /*3880*/  STL [R1+0xb4], R214 ;  /* 0x0000b4d601007387 */ /* 0x000fe80000100800 */
[----:B------:R-:W-:Y:S04]  /*3890*/  STL [R1+0xb8], R213 ;  /* 0x0000b8d501007387 */ /* 0x000fe80000100800 */
[----:B------:R-:W-:Y:S04]  /*38a0*/  STL [R1+0xbc], R212 ;  /* 0x0000bcd401007387 */ /* 0x000fe80000100800 */
[----:B------:R0:W-:Y:S01]  /*38b0*/  STL [R1+0xc0], R211 ;  /* 0x0000c0d301007387 */ /* 0x0001e20000100800 */
[----:B--2---:R-:W-:-:S01]  /*38c0*/  FADD R227, R70, R227 ;  /* 0x000000e346e37221 */ /* 0x004fc20000000000 */
[----:B---3--:R-:W-:Y:S01]  /*38d0*/  FADD R226, R69, R226 ;  /* 0x000000e245e27221 */ /* 0x008fe20000000000 */
[----:B----4-:R-:W-:-:S01]  /*38e0*/  FADD R225, R68, R225 ;  /* 0x000000e144e17221 */ /* 0x010fc20000000000 */
[----:B------:R-:W-:Y:S01]  /*38f0*/  FADD R224, R67, R224 ;  /* 0x000000e043e07221 */ /* 0x000fe20000000000 */
[----:B------:R-:W-:-:S01]  /*3900*/  FADD R223, R66, R223 ;  /* 0x000000df42df7221 */ /* 0x000fc20000000000 */
[----:B------:R-:W-:Y:S01]  /*3910*/  FADD R222, R65, R222 ;  /* 0x000000de41de7221 */ /* 0x000fe20000000000 */
[----:B------:R-:W-:-:S01]  /*3920*/  FADD R221, R64, R221 ;  /* 0x000000dd40dd7221 */ /* 0x000fc20000000000 */
[----:B------:R-:W-:Y:S01]  /*3930*/  FADD R220, R63, R220 ;  /* 0x000000dc3fdc7221 */ /* 0x000fe20000000000 */
[----:B------:R-:W-:-:S01]  /*3940*/  FADD R219, R62, R219 ;  /* 0x000000db3edb7221 */ /* 0x000fc20000000000 */
[----:B------:R-:W-:Y:S01]  /*3950*/  FADD R218, R61, R218 ;  /* 0x000000da3dda7221 */ /* 0x000fe20000000000 */
[----:B------:R-:W-:-:S05]  /*3960*/  FADD R217, R60, R217 ;  /* 0x000000d93cd97221 */ /* 0x000fca0000000000 */
[----:B------:R2:W-:Y:S04]  /*3970*/  STL [R1], R217 ;  /* 0x000000d901007387 */ /* 0x0005e80000100800 */
[----:B------:R3:W-:Y:S04]  /*3980*/  STL [R1+0x4], R218 ;  /* 0x000004da01007387 */ /* 0x0007e80000100800 */
[----:B------:R4:W-:Y:S04]  /*3990*/  STL [R1+0x8], R219 ;  /* 0x000008db01007387 */ /* 0x0009e80000100800 */
[----:B------:R1:W-:Y:S04]  /*39a0*/  STL [R1+0xc], R220 ;  /* 0x00000cdc01007387 */ /* 0x0003e80000100800 */
[----:B------:R1:W-:Y:S04]  /*39b0*/  STL [R1+0x10], R221 ;  /* 0x000010dd01007387 */ /* 0x0003e80000100800 */
[----:B------:R1:W-:Y:S04]  /*39c0*/  STL [R1+0x14], R222 ;  /* 0x000014de01007387 */ /* 0x0003e80000100800 */
[----:B------:R1:W-:Y:S04]  /*39d0*/  STL [R1+0x18], R223 ;  /* 0x000018df01007387 */ /* 0x0003e80000100800 */
[----:B------:R1:W-:Y:S04]  /*39e0*/  STL [R1+0x1c], R224 ;  /* 0x00001ce001007387 */ /* 0x0003e80000100800 */
[----:B0-----:R-:W4:Y:S04]  /*39f0*/  LDL.LU R211, [R1+0x2c] ;  /* 0x00002c0001d37983 */ /* 0x001f280000300800 */
[----:B------:R0:W-:Y:S04]  /*3a00*/  STL [R1+0x20], R225 ;  /* 0x000020e101007387 */ /* 0x0001e80000100800 */
[----:B------:R-:W4:Y:S04]  /*3a10*/  LDL.LU R212, [R1+0x30] ;  /* 0x0000300001d47983 */ /* 0x000f280000300800 */
[----:B------:R0:W-:Y:S04]  /*3a20*/  STL [R1+0x24], R226 ;  /* 0x000024e201007387 */ /* 0x0001e80000100800 */
[----:B------:R-:W4:Y:S04]  /*3a30*/  LDL.LU R213, [R1+0x34] ;  /* 0x0000340001d57983 */ /* 0x000f280000300800 */
[----:B------:R0:W-:Y:S04]  /*3a40*/  STL [R1+0x28], R227 ;  /* 0x000028e301007387 */ /* 0x0001e80000100800 */
[----:B------:R-:W4:Y:S04]  /*3a50*/  LDL.LU R214, [R1+0x38] ;  /* 0x0000380001d67983 */ /* 0x000f280000300800 */
[----:B------:R-:W4:Y:S04]  /*3a60*/  LDL.LU R215, [R1+0x3c] ;  /* 0x00003c0001d77983 */ /* 0x000f280000300800 */
[----:B------:R-:W4:Y:S04]  /*3a70*/  LDL.LU R216, [R1+0x40] ;  /* 0x0000400001d87983 */ /* 0x000f280000300800 */
[----:B--2---:R-:W2:Y:S04]  /*3a80*/  LDL.LU R217, [R1+0x44] ;  /* 0x0000440001d97983 */ /* 0x004ea80000300800 */
[----:B---3--:R-:W3:Y:S04]  /*3a90*/  LDL.LU R218, [R1+0x48] ;  /* 0x0000480001da7983 */ /* 0x008ee80000300800 */
[----:B----4-:R-:W4:Y:S04]  /*3aa0*/  LDL.LU R219, [R1+0x4c] ;  /* 0x00004c0001db7983 */ /* 0x010f280000300800 */
[----:B-1----:R-:W4:Y:S04]  /*3ab0*/  LDL.LU R220, [R1+0x50] ;  /* 0x0000500001dc7983 */ /* 0x002f280000300800 */
[----:B------:R-:W4:Y:S04]  /*3ac0*/  LDL.LU R221, [R1+0x54] ;  /* 0x0000540001dd7983 */ /* 0x000f280000300800 */
[----:B------:R-:W4:Y:S04]  /*3ad0*/  LDL.LU R222, [R1+0x58] ;  /* 0x0000580001de7983 */ /* 0x000f280000300800 */
[----:B------:R-:W4:Y:S04]  /*3ae0*/  LDL.LU R223, [R1+0x5c] ;  /* 0x00005c0001df7983 */ /* 0x000f280000300800 */
[----:B------:R-:W4:Y:S04]  /*3af0*/  LDL.LU R224, [R1+0x60] ;  /* 0x0000600001e07983 */ /* 0x000f280000300800 */
[----:B0-----:R-:W4:Y:S04]  /*3b00*/  LDL.LU R225, [R1+0x64] ;  /* 0x0000640001e17983 */ /* 0x001f280000300800 */
[----:B------:R-:W4:Y:S04]  /*3b10*/  LDL.LU R226, [R1+0x68] ;  /* 0x0000680001e27983 */ /* 0x000f280000300800 */
[----:B------:R-:W4:Y:S01]  /*3b20*/  LDL.LU R227, [R1+0x6c] ;  /* 0x00006c0001e37983 */ /* 0x000f220000300800 */
[----:B------:R-:W-:-:S05]  /*3b30*/  FADD R211, R71, R211 ;  /* 0x000000d347d37221 */ /* 0x000fca0000000000 */
[----:B------:R0:W-:Y:S01]  /*3b40*/  STL [R1+0x2c], R211 ;  /* 0x00002cd301007387 */ /* 0x0001e20000100800 */
[----:B------:R-:W-:-:S03]  /*3b50*/  FADD R212, R72, R212 ;  /* 0x000000d448d47221 */ /* 0x000fc60000000000 */
[----:B0-----:R0:W5:Y:S01]  /*3b60*/  LDL.LU R211, [R1+0xc0] ;  /* 0x0000c00001d37983 */ /* 0x0011620000300800 */
[----:B------:R-:W-:-:S03]  /*3b70*/  FADD R213, R73, R213 ;  /* 0x000000d549d57221 */ /* 0x000fc60000000000 */
[----:B------:R1:W-:Y:S01]  /*3b80*/  STL [R1+0x30], R212 ;  /* 0x000030d401007387 */ /* 0x0003e20000100800 */
[----:B------:R-:W-:-:S01]  /*3b90*/  FADD R214, R74, R214 ;  /* 0x000000d64ad67221 */ /* 0x000fc20000000000 */
[----:B------:R-:W-:Y:S02]  /*3ba0*/  FADD R215, R75, R215 ;  /* 0x000000d74bd77221 */ /* 0x000fe40000000000 */
[----:B-1----:R0:W5:Y:S01]  /*3bb0*/  LDL.LU R212, [R1+0xbc] ;  /* 0x0000bc0001d47983 */ /* 0x0021620000300800 */
[----:B------:R-:W-:-:S03]  /*3bc0*/  FADD R216, R76, R216 ;  /* 0x000000d84cd87221 */ /* 0x000fc60000000000 */
[----:B------:R1:W-:Y:S01]  /*3bd0*/  STL [R1+0x34], R213 ;  /* 0x000034d501007387 */ /* 0x0003e20000100800 */
[----:B--2---:R-:W-:-:S03]  /*3be0*/  FADD R217, R77, R217 ;  /* 0x000000d94dd97221 */ /* 0x004fc60000000000 */
[----:B-1----:R0:W5:Y:S01]  /*3bf0*/  LDL.LU R213, [R1+0xb8] ;  /* 0x0000b80001d57983 */ /* 0x0021620000300800 */
[----:B---3--:R-:W-:-:S03]  /*3c00*/  FADD R218, R78, R218 ;  /* 0x000000da4eda7221 */ /* 0x008fc60000000000 */
[----:B------:R1:W-:Y:S01]  /*3c10*/  STL [R1+0x38], R214 ;  /* 0x000038d601007387 */ /* 0x0003e20000100800 */
[----:B----4-:R-:W-:-:S01]  /*3c20*/  FADD R219, R79, R219 ;  /* 0x000000db4fdb7221 */ /* 0x010fc20000000000 */
[----:B------:R-:W-:Y:S02]  /*3c30*/  FADD R220, R80, R220 ;  /* 0x000000dc50dc7221 */ /* 0x000fe40000000000 */
[----:B-1----:R0:W5:Y:S04]  /*3c40*/  LDL.LU R214, [R1+0xb4] ;  /* 0x0000b40001d67983 */ /* 0x0021680000300800 */
[----:B------:R1:W-:Y:S01]  /*3c50*/  STL [R1+0x3c], R215 ;  /* 0x00003cd701007387 */ /* 0x0003e20000100800 */
[----:B------:R-:W-:-:S01]  /*3c60*/  FADD R221, R81, R221 ;  /* 0x000000dd51dd7221 */ /* 0x000fc20000000000 */
[----:B------:R-:W-:-:S02]  /*3c70*/  FADD R222, R82, R222 ;  /* 0x000000de52de7221 */ /* 0x000fc40000000000 */
[----:B-1----:R0:W5:Y:S04]  /*3c80*/  LDL.LU R215, [R1+0xb0] ;  /* 0x0000b00001d77983 */ /* 0x0021680000300800 */
[----:B------:R1:W-:Y:S01]  /*3c90*/  STL [R1+0x40], R216 ;  /* 0x000040d801007387 */ /* 0x0003e20000100800 */
[----:B------:R-:W-:-:S03]  /*3ca0*/  FADD R223, R83, R223 ;  /* 0x000000df53df7221 */ /* 0x000fc60000000000 */
        /* <DEDUP_REMOVED lines=13> */
[----:B------:R1:W-:Y:S04]  /*3d80*/  STL [R1+0x54], R221 ;  /* 0x000054dd01007387 */ /* 0x0003e80000100800 */
        /* <DEDUP_REMOVED lines=12> */
[----:B-1----:R0:W5:Y:S01]  /*3e50*/  LDL.LU R227, [R1+0x80] ;  /* 0x0000800001e37983 */ /* 0x0021620000300800 */
        /* <DEDUP_REMOVED lines=82> */
[----:B0-----:R-:W-:-:S06]  /*4380*/  UMOV UR6, URZ ;  /* 0x0000003f00067c82 */ /* 0x001fcc0008000000 */
.L_x_24:
[----:B------:R-:W-:Y:S05]  /*4390*/  @!P1 BRA `(.L_x_25) ;  /* 0x0000000000049947 */ /* 0x000fea0003800000 */
[----:B------:R-:W-:Y:S01]  /*43a0*/  BPT.TRAP 0x1 ;  /* 0x000000040000795c */ /* 0x000fe20000300000 */
.L_x_25:
[----:B------:R-:W-:Y:S02]  /*43b0*/  UISETP.GT.U32.AND UP0, UPT, UR7, 0x1, UPT ;  /* 0x000000010700788c */ /* 0x000fe4000bf04070 */
[----:B------:R-:W-:-:S04]  /*43c0*/  ULEA UR21, UR10, UR13, 0x3 ;  /* 0x0000000d0a157291 */ /* 0x000fc8000f8e183f */
[----:B------:R-:W-:Y:S01]  /*43d0*/  UIADD3 UR21, UR21, 0x10, URZ ;  /* 0x0000001015157890 */ /* 0x000fe2000fffe03f */
[----:B------:R-:W-:-:S03]  /*43e0*/  PLOP3.LUT P0, PT, PT, PT, UP0, 0x80, 0x0 ;  /* 0x000000000000781c */ /* 0x000fc60003f0f008 */
[----:B------:R-:W-:-:S09]  /*43f0*/  UPRMT UR21, URZ, 0x654, UR21 ;  /* 0x000006543f157896 */ /* 0x000fd20008000015 */
[----:B------:R-:W-:Y:S01]  /*4400*/  SYNCS.ARRIVE.TRANS64.RED.A1T0 RZ, [UR21], RZ ;  /* 0x000000ffffff79a7 */ /* 0x000fe20008100415 */
[----:B------:R-:W-:Y:S05]  /*4410*/  @P0 BRA `(.L_x_26) ;  /* 0x0000000000040947 */ /* 0x000fea0003800000 */
[----:B------:R-:W-:Y:S01]  /*4420*/  BPT.TRAP 0x1 ;  /* 0x000000040000795c */ /* 0x000fe20000300000 */
.L_x_26:
[----:B------:R-:W-:Y:S02]  /*4430*/  UISETP.GT.AND UP2, UPT, UR16, 0x1, UPT ;  /* 0x000000011000788c */ /* 0x000fe4000bf44270 */
[----:B------:R-:W-:Y:S02]  /*4440*/  UIADD3 UR12, UR12, 0x1, URZ ;  /* 0x000000010c0c7890 */ /* 0x000fe4000fffe03f */
[----:B------:R-:W-:Y:S02]  /*4450*/  UIADD3 UR10, UR10, 0x1, URZ ;  /* 0x000000010a0a7890 */ /* 0x000fe4000fffe03f */
[----:B------:R-:W-:Y:S01]  /*4460*/  PLOP3.LUT P0, PT, PT, PT, UP2, 0x80, 0x0 ;  /* 0x000000000000781c */ /* 0x000fe20003f0f028 */
[----:B------:R-:W-:Y:S02]  /*4470*/  UISETP.NE.AND UP0, UPT, UR12, 0x2, UPT ;  /* 0x000000020c00788c */ /* 0x000fe4000bf05270 */
[----:B------:R-:W-:Y:S02]  /*4480*/  UIADD3 UR22, UR16, -0x1, URZ ;  /* 0xffffffff10167890 */ /* 0x000fe4000fffe03f */
[----:B------:R-:W-:-:S02]  /*4490*/  USEL UR16, URZ, 0x1, UP0 ;  /* 0x000000013f107887 */ /* 0x000fc40008000000 */
[----:B------:R-:W-:Y:S02]  /*44a0*/  UISETP.NE.AND UP1, UPT, UR10, 0x2, UPT ;  /* 0x000000020a00788c */ /* 0x000fe4000bf25270 */
[----:B------:R-:W-:Y:S02]  /*44b0*/  ULOP3.LUT UR15, UR15, UR16, URZ, 0x3c, !UPT ;  /* 0x000000100f0f7292 */ /* 0x000fe4000f8e3c3f */
[----:B------:R-:W-:Y:S02]  /*44c0*/  USEL UR12, UR12, URZ, UP0 ;  /* 0x0000003f0c0c7287 */ /* 0x000fe40008000000 */
[----:B------:R-:W-:Y:S01]  /*44d0*/  USEL UR10, UR10, URZ, UP1 ;  /* 0x0000003f0a0a7287 */ /* 0x000fe20008800000 */
[----:B------:R-:W-:Y:S01]  /*44e0*/  UMOV UR21, 0x1 ;  /* 0x0000000100157882 */ /* 0x000fe20000000000 */
[----:B------:R-:W-:Y:S01]  /*44f0*/  UMOV UR16, UR22 ;  /* 0x0000001600107c82 */ /* 0x000fe20008000000 */
[----:B------:R-:W-:Y:S09]  /*4500*/  @P0 BRA `(.L_x_27) ;  /* 0xffffffe800ac0947 */ /* 0x000ff2000383ffff */
.L_x_19:
[----:B------:R-:W-:-:S04]  /*4510*/  UISETP.NE.AND UP0, UPT, UR6, URZ, UPT ;  /* 0x0000003f0600728c */ /* 0x000fc8000bf05270 */
[----:B------:R-:W-:-:S06]  /*4520*/  USEL UR6, URZ, 0x1, !UP0 ;  /* 0x000000013f067887 */ /* 0x000fcc000c000000 */
[----:B------:R-:W-:-:S13]  /*4530*/  ISETP.NE.AND P0, PT, RZ, UR6, PT ;  /* 0x00000006ff007c0c */ /* 0x000fda000bf05270 */
[----:B------:R-:W-:Y:S05]  /*4540*/  @!P0 BRA `(.L_x_28) ;  /* 0x0000000c00c48947 */ /* 0x000fea0003800000 */
[----:B------:R-:W-:Y:S02]  /*4550*/  WARPGROUP.DEPBAR.LE gsb0, 0x0 ;  /* 0x00008000000079c5 */ /* 0x000fe40000010000 */
[----:B-----5:R-:W-:Y:S01]  /*4560*/  FADD R227, R89, R227 ;  /* 0x000000e359e37221 */ /* 0x020fe20000000000 */
[----:B------:R-:W-:-:S04]  /*4570*/  FADD R228, R88, R228 ;  /* 0x000000e458e47221 */ /* 0x000fc80000000000 */
[----:B------:R2:W-:Y:S04]  /*4580*/  STL [R1+0x80], R227 ;  /* 0x000080e301007387 */ /* 0x0005e80000100800 */
[----:B--2---:R-:W2:Y:S04]  /*4590*/  LDL.LU R227, [R1+0x6c] ;  /* 0x00006c0001e37983 */ /* 0x004ea80000300800 */
[----:B--2---:R2:W-:Y:S04]  /*45a0*/  STL [R1+0x84], R227 ;  /* 0x000084e301007387 */ /* 0x0045e80000100800 */
        /* <DEDUP_REMOVED lines=52> */
[----:B--2---:R-:W2:Y:S01]  /*48f0*/  LDL.LU R227, [R1] ;  /* 0x0000000001e37983 */ /* 0x004ea20000300800 */
[----:B------:R-:W-:Y:S01]  /*4900*/  FADD R226, R90, R226 ;  /* 0x000000e25ae27221 */ /* 0x000fe20000000000 */
        /* <DEDUP_REMOVED lines=97> */
[----:B--2---:R-:W-:-:S05]  /*4f20*/  FADD R227, R60, R227 ;  /* 0x000000e33ce37221 */ /* 0x004fca0000000000 */
[----:B------:R2:W-:Y:S04]  /*4f30*/  STL [R1], R227 ;  /* 0x000000e301007387 */ /* 0x0005e80000100800 */
[----:B--2---:R-:W2:Y:S02]  /*4f40*/  LDL.LU R227, [R1+0xec] ;  /* 0x0000ec0001e37983 */ /* 0x004ea40000300800 */
[----:B--2---:R-:W-:-:S05]  /*4f50*/  FADD R227, R61, R227 ;  /* 0x000000e33de37221 */ /* 0x004fca0000000000 */
[----:B------:R2:W-:Y:S04]  /*4f60*/  STL [R1+0x4], R227 ;  /* 0x000004e301007387 */ /* 0x0005e80000100800 */
        /* <DEDUP_REMOVED lines=78> */
[----:B--2---:R2:W5:Y:S02]  /*5450*/  LDL.LU R227, [R1+0x80] ;  /* 0x0000800001e37983 */ /* 0x0045640000300800 */
.L_x_28:
[----:B------:R-:W-:Y:S02]  /*5460*/  WARPGROUP.DEPBAR.LE gsb0, 0x0 ;  /* 0x00008000000079c5 */ /* 0x000fe40000010000 */
[----:B------:R-:W3:Y:S02]  /*5470*/  LDC R24, c[0x0][0x28c] ;  /* 0x0000a300ff187b82 */ /* 0x000ee40000000800 */
[----:B---3--:R-:W-:-:S13]  /*5480*/  ISETP.GE.AND P0, PT, R24, 0x1, PT ;  /* 0x000000011800780c */ /* 0x008fda0003f06270 */
[----:B------:R-:W-:Y:S05]  /*5490*/  @!P0 BRA `(.L_x_29) ;  /* 0x0000000000408947 */ /* 0x000fea0003800000 */
[----:B------:R-:W-:-:S06]  /*54a0*/  UISETP.NE.AND UP0, UPT, UR8, 0x3, UPT ;  /* 0x000000030800788c */ /* 0x000fcc000bf05270 */
[----:B------:R-:W-:-:S13]  /*54b0*/  PLOP3.LUT P0, PT, PT, PT, UP0, 0x80, 0x0 ;  /* 0x000000000000781c */ /* 0x000fda0003f0f008 */
[----:B------:R-:W-:Y:S05]  /*54c0*/  @!P0 BRA `(.L_x_30) ;  /* 0x0000000000048947 */ /* 0x000fea0003800000 */
[----:B------:R-:W-:Y:S01]  /*54d0*/  BPT.TRAP 0x1 ;  /* 0x000000040000795c */ /* 0x000fe20000300000 */
.L_x_30:
[----:B------:R-:W-:-:S04]  /*54e0*/  UISETP.LT.AND UP0, UPT, UR9, 0x1, UPT ;  /* 0x000000010900788c */ /* 0x000fc8000bf01270 */
[----:B------:R-:W-:Y:S02]  /*54f0*/  USEL UR6, UR9, 0x1, UP0 ;  /* 0x0000000109067887 */ /* 0x000fe40008000000 */
[----:B------:R-:W-:Y:S02]  /*5500*/  UISETP.GT.U32.AND UP0, UPT, UR7, 0x1, UPT ;  /* 0x000000010700788c */ /* 0x000fe4000bf04070 */
[----:B------:R-:W-:-:S04]  /*5510*/  UIADD3 UR6, UR5, UR9, -UR6 ;  /* 0x0000000905067290 */ /* 0x000fc8000fffe806 */
[----:B------:R-:W-:Y:S01]  /*5520*/  USHF.L.U32 UR6, UR6, 0x3, URZ ;  /* 0x0000000306067899 */ /* 0x000fe2000800063f */
[----:B------:R-:W-:-:S03]  /*5530*/  PLOP3.LUT P0, PT, PT, PT, UP0, 0x80, 0x0 ;  /* 0x000000000000781c */ /* 0x000fc60003f0f008 */
[----:B------:R-:W-:-:S04]  /*5540*/  ULOP3.LUT UR6, UR6, 0x8, URZ, 0xc0, !UPT ;  /* 0x0000000806067892 */ /* 0x000fc8000f8ec03f */
[----:B------:R-:W-:-:S04]  /*5550*/  UIADD3 UR6, UR13, 0x10, UR6 ;  /* 0x000000100d067890 */ /* 0x000fc8000fffe006 */
[----:B------:R-:W-:-:S09]  /*5560*/  UPRMT UR6, URZ, 0x654, UR6 ;  /* 0x000006543f067896 */ /* 0x000fd20008000006 */
[----:B------:R-:W-:Y:S01]  /*5570*/  SYNCS.ARRIVE.TRANS64.RED.A1T0 RZ, [UR6], RZ ;  /* 0x000000ffffff79a7 */ /* 0x000fe20008100406 */
[----:B------:R-:W-:Y:S05]  /*5580*/  @P0 BRA `(.L_x_29) ;  /* 0x0000000000040947 */ /* 0x000fea0003800000 */
[----:B------:R-:W-:Y:S01]  /*5590*/  BPT.TRAP 0x1 ;  /* 0x000000040000795c */ /* 0x000fe20000300000 */
.L_x_29:
[----:B------:R3:W-:Y:S01]  /*55a0*/  STL [R1+0x88], R3 ;  /* 0x0000880301007387 */ /* 0x0007e20000100800 */
[----:B------:R-:W4:Y:S01]  /*55b0*/  LDC R42, c[0x0][0x288] ;  /* 0x0000a200ff2a7b82 */ /* 0x000f220000000800 */
[----:B------:R-:W-:Y:S02]  /*55c0*/  ULDC UR6, c[0x0][0x284] ;  /* 0x0000a10000067ab9 */ /* 0x000fe40000000800 */
[----:B---3--:R-:W3:Y:S04]  /*55d0*/  LDL.LU R3, [R1+0x7c] ;  /* 0x00007c0001037983 */ /* 0x008ee80000300800 */
[----:B------:R0:W-:Y:S04]  /*55e0*/  STL [R1+0x84], R2 ;  /* 0x0000840201007387 */ /* 0x0001e80000100800 */
[----:B-----5:R1:W-:Y:S01]  /*55f0*/  STL [R1+0x80], R0 ;  /* 0x0000800001007387 */ /* 0x0203e20000100800 */
[----:B0-----:R-:W0:Y:S03]  /*5600*/  S2R R2, SR_TID.X ;  /* 0x0000000000027919 */ /* 0x001e260000002100 */
[----:B-1----:R-:W2:Y:S01]  /*5610*/  LDL.LU R0, [R1+0x78] ;  /* 0x0000780001007983 */ /* 0x002ea20000300800 */
[----:B------:R-:W-:Y:S01]  /*5620*/  IMAD.MOV.U32 R37, RZ, RZ, RZ ;  /* 0x000000ffff257224 */ /* 0x000fe200078e00ff */
[----:B0-----:R-:W-:-:S02]  /*5630*/  SHF.R.U32.HI R24, RZ, 0x7, R2 ;  /* 0x00000007ff187819 */ /* 0x001fc40000011602 */
[----:B------:R-:W-:Y:S02]  /*5640*/  SHF.R.U32.HI R25, RZ, 0x2, R2 ;  /* 0x00000002ff197819 */ /* 0x000fe40000011602 */
[----:B------:R-:W-:Y:S02]  /*5650*/  LOP3.LUT R24, R24, 0x1, RZ, 0xc0, !PT ;  /* 0x0000000118187812 */ /* 0x000fe400078ec0ff */
[----:B------:R-:W-:Y:S02]  /*5660*/  LOP3.LUT R26, R2, 0x60, RZ, 0xc0, !PT ;  /* 0x00000060021a7812 */ /* 0x000fe400078ec0ff */
[----:B------:R-:W-:Y:S01]  /*5670*/  LOP3.LUT R25, R25, 0x7, RZ, 0xc0, !PT ;  /* 0x0000000719197812 */ /* 0x000fe200078ec0ff */
[----:B------:R-:W-:Y:S01]  /*5680*/  IMAD.SHL.U32 R28, R24, 0x40, RZ ;  /* 0x00000040181c7824 */ /* 0x000fe200078e00ff */
[----:B------:R-:W-:-:S04]  /*5690*/  SHF.R.U32.HI R26, RZ, 0x1, R26 ;  /* 0x00000001ff1a7819 */ /* 0x000fc8000001161a */
[--C-:B------:R-:W-:Y:S02]  /*56a0*/  IADD3 R31, RZ, -R26, -R25.reuse ;  /* 0x8000001aff1f7210 */ /* 0x100fe40007ffe819 */
[----:B------:R-:W-:-:S04]  /*56b0*/  LOP3.LUT R25, R28, 0x40, R25, 0xe2, !PT ;  /* 0x000000401c197812 */ /* 0x000fc800078ee219 */
[----:B------:R-:W-:Y:S01]  /*56c0*/  LOP3.LUT R36, R25, R26, RZ, 0xfc, !PT ;  /* 0x0000001a19247212 */ /* 0x000fe200078efcff */
[----:B------:R-:W-:Y:S01]  /*56d0*/  IMAD R31, R24, -0x40, R31 ;  /* 0xffffffc0181f7824 */ /* 0x000fe200078e021f */
[C---:B------:R-:W-:Y:S01]  /*56e0*/  LOP3.LUT R27, R2.reuse, 0x3, RZ, 0xc0, !PT ;  /* 0x00000003021b7812 */ /* 0x040fe200078ec0ff */
[----:B------:R-:W-:Y:S02]  /*56f0*/  IMAD.SHL.U32 R32, R2, 0x2, RZ ;  /* 0x0000000202207824 */ /* 0x000fe400078e00ff */
[----:B---3--:R-:W-:Y:S02]  /*5700*/  IMAD.SHL.U32 R29, R3, 0x80, RZ ;  /* 0x00000080031d7824 */ /* 0x008fe400078e00ff */
[----:B------:R0:W5:Y:S03]  /*5710*/  LDL.LU R3, [R1+0x88] ;  /* 0x0000880001037983 */ /* 0x0001660000300800 */
[----:B----4-:R-:W-:Y:S01]  /*5720*/  ISETP.GE.AND P0, PT, R29, R42, PT ;  /* 0x0000002a1d00720c */ /* 0x010fe20003f06270 */
[----:B------:R0:W5:Y:S01]  /*5730*/  LDL.LU R2, [R1+0x84] ;  /* 0x0000840001027983 */ /* 0x0001620000300800 */
[----:B------:R-:W-:-:S02]  /*5740*/  IMAD R42, R27, -0x2, R42 ;  /* 0xfffffffe1b2a7824 */ /* 0x000fc400078e022a */
[C---:B--2---:R-:W-:Y:S02]  /*5750*/  IMAD R24, R0.reuse, 0xc0, RZ ;  /* 0x000000c000187824 */ /* 0x044fe400078e02ff */
[----:B------:R-:W-:Y:S02]  /*5760*/  IMAD.WIDE R36, R0, 0xc0, R36 ;  /* 0x000000c000247825 */ /* 0x000fe400078e0224 */
[----:B------:R0:W5:Y:S01]  /*5770*/  LDL.LU R0, [R1+0x80] ;  /* 0x0000800001007983 */ /* 0x0001620000300800 */
[C---:B------:R-:W-:Y:S02]  /*5780*/  ISETP.GE.OR P0, PT, R24.reuse, UR6, P0 ;  /* 0x0000000618007c0c */ /* 0x040fe40008706670 */
[----:B------:R-:W-:Y:S01]  /*5790*/  IADD3 R41, -R24, UR6, R31 ;  /* 0x0000000618297c10 */ /* 0x000fe2000fffe11f */
[----:B------:R-:W-:Y:S01]  /*57a0*/  IMAD.IADD R42, R42, 0x1, -R29 ;  /* 0x000000012a2a7824 */ /* 0x000fe200078e0a1d */
[----:B------:R-:W-:Y:S01]  /*57b0*/  LOP3.LUT R32, R29, 0x6, R32, 0xf8, !PT ;  /* 0x000000061d207812 */ /* 0x000fe200078ef820 */
[----:B------:R-:W-:-:S08]  /*57c0*/  IMAD.MOV.U32 R40, RZ, RZ, -0x1 ;  /* 0xffffffffff287424 */ /* 0x000fd000078e00ff */
[----:B0-----:R-:W-:Y:S05]  /*57d0*/  @P0 BRA `(.L_x_31) ;  /* 0x00000090000c0947 */ /* 0x001fea0003800000 */
[----:B------:R-:W0:Y:S01]  /*57e0*/  LDC.64 R28, c[0x0][0x5c8] ;  /* 0x00017200ff1c7b82 */ /* 0x000e220000000a00 */
[----:B------:R-:W-:Y:S01]  /*57f0*/  USHF.R.S32.HI UR10, URZ, 0x1f, UR19 ;  /* 0x0000001f3f0a7899 */ /* 0x000fe20008011413 */
[--C-:B------:R-:W-:Y:S01]  /*5800*/  SHF.R.S32.HI R33, RZ, 0x1f, R32.reuse ;  /* 0x0000001fff217819 */ /* 0x100fe20000011420 */
[----:B------:R-:W-:Y:S01]  /*5810*/  ULDC.64 UR12, c[0x0][0x5d0] ;  /* 0x00017400000c7ab9 */ /* 0x000fe20000000a00 */
[----:B------:R-:W-:Y:S01]  /*5820*/  BSSY B0, `(.L_x_31) ;  /* 0x00008fe000007945 */ /* 0x000fe20003800000 */
[----:B------:R-:W-:Y:S02]  /*5830*/  UIMAD UR6, UR10, UR12, URZ ;  /* 0x0000000c0a0672a4 */ /* 0x000fe4000f8e023f */
[----:B------:R-:W-:Y:S02]  /*5840*/  IMAD.U32 R27, RZ, RZ, UR12 ;  /* 0x0000000cff1b7e24 */ /* 0x000fe4000f8e00ff */
[----:B------:R-:W-:Y:S02]  /*5850*/  UIMAD UR6, UR19, UR13, UR6 ;  /* 0x0000000d130672a4 */ /* 0x000fe4000f8e0206 */
[----:B------:R-:W-:Y:S01]  /*5860*/  IMAD.WIDE.U32 R26, R27, UR19, R32 ;  /* 0x000000131b1a7c25 */ /* 0x000fe2000f8e0020 */
[----:B------:R-:W-:-:S03]  /*5870*/  ULDC.64 UR12, c[0x0][0x5c0] ;  /* 0x00017000000c7ab9 */ /* 0x000fc60000000a00 */
[----:B------:R-:W-:Y:S02]  /*5880*/  VIADD R27, R27, UR6 ;  /* 0x000000061b1b7c36 */ /* 0x000fe40008000000 */
[-C--:B0-----:R-:W-:Y:S01]  /*5890*/  IMAD R24, R37, R28.reuse, RZ ;  /* 0x0000001c25187224 */ /* 0x081fe200078e02ff */
[----:B------:R-:W-:Y:S01]  /*58a0*/  SHF.L.U64.HI R34, R28, 0x3, R29 ;  /* 0x000000031c227819 */ /* 0x000fe2000001021d */
[----:B------:R-:W-:-:S04]  /*58b0*/  IMAD.WIDE.U32 R26, R36, R28, R26 ;  /* 0x0000001c241a7225 */ /* 0x000fc800078e001a */
[----:B------:R-:W-:Y:S01]  /*58c0*/  IMAD R25, R36, R29, R24 ;  /* 0x0000001d24197224 */ /* 0x000fe200078e0218 */
[----:B------:R-:W-:Y:S01]  /*58d0*/  IADD3 R24, P2, R26, UR12, RZ ;  /* 0x0000000c1a187c10 */ /* 0x000fe2000ff5e0ff */
[C---:B------:R-:W-:Y:S01]  /*58e0*/  IMAD.SHL.U32 R35, R28.reuse, 0x8, RZ ;  /* 0x000000081c237824 */ /* 0x040fe200078e00ff */
[----:B------:R-:W-:Y:S01]  /*58f0*/  LEA R30, P3, R28, R26, 0x7 ;  /* 0x0000001a1c1e7211 */ /* 0x000fe200078638ff */
[----:B------:R-:W-:-:S03]  /*5900*/  IMAD.IADD R27, R27, 0x1, R25 ;  /* 0x000000011b1b7824 */ /* 0x000fc600078e0219 */
[----:B------:R-:W-:Y:S02]  /*5910*/  IADD3 R26, P1, P0, R26, UR12, R35 ;  /* 0x0000000c1a1a7c10 */ /* 0x000fe4000f83e023 */
[----:B------:R-:W-:Y:S02]  /*5920*/  IADD3.X R25, R27, UR13, RZ, P2, !PT ;  /* 0x0000000d1b197c10 */ /* 0x000fe400097fe4ff */
[----:B------:R-:W-:Y:S02]  /*5930*/  FSETP.NEU.AND P2, PT, RZ, UR17, PT ;  /* 0x00000011ff007c0b */ /* 0x000fe4000bf4d000 */
[----:B------:R-:W-:Y:S02]  /*5940*/  LEA.HI.X R31, R28, R27, R29, 0x7, P3 ;  /* 0x0000001b1c1f7211 */ /* 0x000fe400018f3c1d */
[C---:B------:R-:W-:Y:S02]  /*5950*/  IADD3 R28, P3, R30.reuse, UR12, RZ ;  /* 0x0000000c1e1c7c10 */ /* 0x040fe4000ff7e0ff */
[----:B------:R-:W-:-:S02]  /*5960*/  IADD3 R30, P5, P6, R30, UR12, R35 ;  /* 0x0000000c1e1e7c10 */ /* 0x000fc4000febe023 */
[----:B------:R-:W-:Y:S02]  /*5970*/  IADD3.X R29, R31, UR13, RZ, P3, !PT ;  /* 0x0000000d1f1d7c10 */ /* 0x000fe40009ffe4ff */
[--C-:B------:R-:W-:Y:S02]  /*5980*/  IADD3.X R27, R27, UR13, R34.reuse, P1, P0 ;  /* 0x0000000d1b1b7c10 */ /* 0x100fe40008fe0422 */
[----:B------:R-:W-:Y:S01]  /*5990*/  IADD3.X R31, R31, UR13, R34, P5, P6 ;  /* 0x0000000d1f1f7c10 */ /* 0x000fe2000afec422 */
[----:B------:R-:W-:Y:S06]  /*59a0*/  @!P2 BRA `(.L_x_32) ;  /* 0x0000006c0014a947 */ /* 0x000fec0003800000 */
[----:B------:R-:W-:Y:S01]  /*59b0*/  ULDC.64 UR12, c[0x0][0x5b8] ;  /* 0x00016e00000c7ab9 */ /* 0x000fe20000000a00 */
[----:B------:R-:W-:Y:S01]  /*59c0*/  ISETP.GE.AND P0, PT, R41, 0x1, PT ;  /* 0x000000012900780c */ /* 0x000fe20003f06270 */
[----:B------:R-:W-:Y:S02]  /*59d0*/  UIMAD UR6, UR10, UR12, URZ ;  /* 0x0000000c0a0672a4 */ /* 0x000fe4000f8e023f */
[----:B------:R-:W-:Y:S01]  /*59e0*/  IMAD.U32 R35, RZ, RZ, UR12 ;  /* 0x0000000cff237e24 */ /* 0x000fe2000f8e00ff */
[----:B------:R-:W-:Y:S01]  /*59f0*/  BSSY B1, `(.L_x_33) ;  /* 0x0000010000017945 */ /* 0x000fe20003800000 */
[----:B------:R-:W-:Y:S01]  /*5a00*/  ISETP.LT.OR P3, PT, R42, 0x1, !P0 ;  /* 0x000000012a00780c */ /* 0x000fe20004761670 */
[----:B------:R-:W-:Y:S02]  /*5a10*/  UIMAD UR6, UR19, UR13, UR6 ;  /* 0x0000000d130672a4 */ /* 0x000fe4000f8e0206 */
[----:B------:R-:W-:Y:S01]  /*5a20*/  IMAD.WIDE.U32 R32, R35, UR19, R32 ;  /* 0x0000001323207c25 */ /* 0x000fe2000f8e0020 */
[----:B------:R-:W-:Y:S01]  /*5a30*/  ULDC.64 UR10, c[0x0][0x5b0] ;  /* 0x00016c00000a7ab9 */ /* 0x000fe20000000a00 */
[----:B------:R-:W-:Y:S01]  /*5a40*/  ULDC.64 UR12, c[0x0][0x5a8] ;  /* 0x00016a00000c7ab9 */ /* 0x000fe20000000a00 */
[----:B------:R-:W-:Y:S01]  /*5a50*/  PRMT R34, RZ, 0x7610, R34 ;  /* 0x00007610ff227816 */ /* 0x000fe20000000022 */
[----:B------:R-:W-:-:S02]  /*5a60*/  IMAD.MOV.U32 R38, RZ, RZ, R32 ;  /* 0x000000ffff267224 */ /* 0x000fc400078e0020 */
[----:B------:R-:W-:Y:S02]  /*5a70*/  VIADD R39, R33, UR6 ;  /* 0x0000000621277c36 */ /* 0x000fe40008000000 */
[----:B------:R-:W-:Y:S02]  /*5a80*/  IMAD R35, R37, UR10, RZ ;  /* 0x0000000a25237c24 */ /* 0x000fe4000f8e02ff */
[----:B------:R-:W-:-:S04]  /*5a90*/  IMAD.WIDE.U32 R32, R36, UR10, R38 ;  /* 0x0000000a24207c25 */ /* 0x000fc8000f8e0026 */
[----:B------:R-:W-:Y:S01]  /*5aa0*/  IMAD R35, R36, UR11, R35 ;  /* 0x0000000b24237c24 */ /* 0x000fe2000f8e0223 */
[----:B------:R-:W-:-:S04]  /*5ab0*/  IADD3 R32, P1, R32, UR12, RZ ;  /* 0x0000000c20207c10 */ /* 0x000fc8000ff3e0ff */
[----:B------:R-:W-:Y:S01]  /*5ac0*/  IADD3.X R33, R33, UR13, R35, P1, !PT ;  /* 0x0000000d21217c10 */ /* 0x000fe20008ffe423 */
[----:B------:R-:W-:Y:S08]  /*5ad0*/  @P3 BRA `(.L_x_34) ;  /* 0x0000000000043947 */ /* 0x000ff00003800000 */
[----:B------:R0:W5:Y:S02]  /*5ae0*/  LDG.E.U8 R34, desc[UR26][R32.64] ;  /* 0x0000001a20227981 */ /* 0x000164000c1e1100 */
.L_x_34:
[----:B------:R-:W-:Y:S05]  /*5af0*/  BSYNC B1 ;  /* 0x0000000000017941 */ /* 0x000fea0003800000 */
.L_x_33:
[----:B-----5:R-:W-:Y:S01]  /*5b00*/  LOP3.LUT R34, R34, 0xff, RZ, 0xc0, !PT ;  /* 0x000000ff22227812 */ /* 0x020fe200078ec0ff */
[----:B------:R-:W-:Y:S01]  /*5b10*/  BSSY B1, `(.L_x_35) ;  /* 0x000000b000017945 */ /* 0x000fe20003800000 */
[----:B------:R-:W-:Y:S02]  /*5b20*/  ISETP.LT.OR P2, PT, R42, 0x2, !P0 ;  /* 0x000000022a00780c */ /* 0x000fe40004741670 */
[----:B------:R-:W-:-:S05]  /*5b30*/  F2FP.F16.E4M3.UNPACK_B R34, R34 ;  /* 0x00000022ff22723e */ /* 0x000fca00020006ff */
[----:B------:R-:W-:-:S05]  /*5b40*/  HADD2.F32 R34, -RZ, R34.H0_H0 ;  /* 0x20000022ff227230 */ /* 0x000fca0000004100 */
[----:B------:R-:W-:Y:S01]  /*5b50*/  FMUL R35, R34, UR17 ;  /* 0x0000001122237c20 */ /* 0x000fe20008400000 */
[----:B------:R-:W-:-:S03]  /*5b60*/  PRMT R34, RZ, 0x7610, R34 ;  /* 0x00007610ff227816 */ /* 0x000fc60000000022 */
[----:B------:R-:W-:-:S05]  /*5b70*/  FFMA R35, R228, UR18, R35 ;  /* 0x00000012e4237c23 */ /* 0x000fca0008000023 */
[----:B------:R-:W-:-:S05]  /*5b80*/  F2FP.SATFINITE.E4M3.F32.PACK_AB_MERGE_C R35, RZ, R35, RZ ;  /* 0x00000023ff23723e */ /* 0x000fca00048070ff */
[----:B------:R1:W-:Y:S01]  /*5b90*/  @!P3 STG.E.U8 desc[UR26][R24.64], R35 ;  /* 0x000000231800b986 */ /* 0x0003e2000c10111a */
[----:B------:R-:W-:Y:S05]  /*5ba0*/  @P2 BRA `(.L_x_36) ;  /* 0x0000000000042947 */ /* 0x000fea0003800000 */
[----:B------:R2:W5:Y:S02]  /*5bb0*/  LDG.E.U8 R34, desc[UR26][R32.64+0x1] ;  /* 0x0000011a20227981 */ /* 0x000564000c1e1100 */
.L_x_36:
[----:B------:R-:W-:Y:S05]  /*5bc0*/  BSYNC B1 ;  /* 0x0000000000017941 */ /* 0x000fea0003800000 */
.L_x_35:
[----:B-----5:R-:W-:Y:S01]  /*5bd0*/  LOP3.LUT R34, R34, 0xff, RZ, 0xc0, !PT ;  /* 0x000000ff22227812 */ /* 0x020fe200078ec0ff */
[----:B------:R-:W-:Y:S01]  /*5be0*/  BSSY B1, `(.L_x_37) ;  /* 0x0000013000017945 */ /* 0x000fe20003800000 */
[----:B------:R-:W-:Y:S02]  /*5bf0*/  IADD3 R43, P1, R36, 0x8, RZ ;  /* 0x00000008242b7810 */ /* 0x000fe40007f3e0ff */
[----:B------:R-:W-:-:S03]  /*5c00*/  F2FP.F16.E4M3.UNPACK_B R34, R34 ;  /* 0x00000022ff22723e */ /* 0x000fc600020006ff */
[----:B-1----:R-:W-:Y:S01]  /*5c10*/  IMAD.X R35, RZ, RZ, R37, P1 ;  /* 0x000000ffff237224 */ /* 0x002fe200008e0625 */
[----:B------:R-:W-:Y:S01]  /*5c20*/  ISETP.GE.AND P1, PT, R41, 0x9, PT ;  /* 0x000000092900780c */ /* 0x000fe20003f26270 */
[----:B------:R-:W-:Y:S02]  /*5c30*/  HADD2.F32 R34, -RZ, R34.H0_H0 ;  /* 0x20000022ff227230 */ /* 0x000fe40000004100 */
[----:B------:R-:W-:Y:S01]  /*5c40*/  IMAD R46, R35, UR10, RZ ;  /* 0x0000000a232e7c24 */ /* 0x000fe2000f8e02ff */
[----:B------:R-:W-:Y:S02]  /*5c50*/  ISETP.LT.OR P5, PT, R42, 0x1, !P1 ;  /* 0x000000012a00780c */ /* 0x000fe40004fa1670 */
[----:B------:R-:W-:Y:S01]  /*5c60*/  FMUL R44, R34, UR17 ;  /* 0x00000011222c7c20 */ /* 0x000fe20008400000 */
[----:B------:R-:W-:-:S04]  /*5c70*/  IMAD.WIDE.U32 R34, R43, UR10, R38 ;  /* 0x0000000a2b227c25 */ /* 0x000fc8000f8e0026 */
[----:B------:R-:W-:Y:S01]  /*5c80*/  FFMA R44, R227, UR18, R44 ;  /* 0x00000012e32c7c23 */ /* 0x000fe2000800002c */
[----:B------:R-:W-:Y:S01]  /*5c90*/  IMAD R43, R43, UR11, R46 ;  /* 0x0000000b2b2b7c24 */ /* 0x000fe2000f8e022e */
[----:B------:R-:W-:-:S03]  /*5ca0*/  IADD3 R34, P3, R34, UR12, RZ ;  /* 0x0000000c22227c10 */ /* 0x000fc6000ff7e0ff */
[----:B------:R-:W-:Y:S02]  /*5cb0*/  F2FP.SATFINITE.E4M3.F32.PACK_AB_MERGE_C R45, RZ, R44, RZ ;  /* 0x0000002cff2d723e */ /* 0x000fe400048070ff */
[--C-:B------:R-:W-:Y:S02]  /*5cc0*/  IADD3.X R35, R35, UR13, R43.reuse, P3, !PT ;  /* 0x0000000d23237c10 */ /* 0x100fe40009ffe42b */
[----:B------:R-:W-:Y:S01]  /*5cd0*/  PRMT R43, RZ, 0x7610, R43 ;  /* 0x00007610ff2b7816 */ /* 0x000fe2000000002b */
[----:B------:R1:W-:Y:S01]  /*5ce0*/  @!P2 STG.E.U8 desc[UR26][R24.64+0x1], R45 ;  /* 0x0000012d1800a986 */ /* 0x0003e2000c10111a */
[----:B------:R-:W-:Y:S05]  /*5cf0*/  @P5 BRA `(.L_x_38) ;  /* 0x0000000000045947 */ /* 0x000fea0003800000 */
[----:B------:R3:W5:Y:S02]  /*5d00*/  LDG.E.U8 R43, desc[UR26][R34.64] ;  /* 0x0000001a222b7981 */ /* 0x000764000c1e1100 */
.L_x_38:
[----:B------:R-:W-:Y:S05]  /*5d10*/  BSYNC B1 ;  /* 0x0000000000017941 */ /* 0x000fea0003800000 */
.L_x_37:
[----:B-----5:R-:W-:Y:S01]  /*5d20*/  LOP3.LUT R43, R43, 0xff, RZ, 0xc0, !PT ;  /* 0x000000ff2b2b7812 */ /* 0x020fe200078ec0ff */
[----:B------:R-:W-:Y:S01]  /*5d30*/  BSSY B1, `(.L_x_39) ;  /* 0x000000b000017945 */ /* 0x000fe20003800000 */
[----:B------:R-:W-:Y:S02]  /*5d40*/  ISETP.LT.OR P2, PT, R42, 0x2, !P1 ;  /* 0x000000022a00780c */ /* 0x000fe40004f41670 */
[----:B------:R-:W-:-:S05]  /*5d50*/  F2FP.F16.E4M3.UNPACK_B R43, R43 ;  /* 0x0000002bff2b723e */ /* 0x000fca00020006ff */
[----:B------:R-:W-:-:S05]  /*5d60*/  HADD2.F32 R43, -RZ, R43.H0_H0 ;  /* 0x2000002bff2b7230 */ /* 0x000fca0000004100 */
[----:B------:R-:W-:-:S04]  /*5d70*/  FMUL R43, R43, UR17 ;  /* 0x000000112b2b7c20 */ /* 0x000fc80008400000 */
[----:B------:R-:W-:-:S05]  /*5d80*/  FFMA R43, R226, UR18, R43 ;  /* 0x00000012e22b7c23 */ /* 0x000fca000800002b */
[----:B-1----:R-:W-:Y:S02]  /*5d90*/  F2FP.SATFINITE.E4M3.F32.PACK_AB_MERGE_C R45, RZ, R43, RZ ;  /* 0x0000002bff2d723e */ /* 0x002fe400048070ff */
[----:B------:R-:W-:-:S03]  /*5da0*/  PRMT R43, RZ, 0x7610, R43 ;  /* 0x00007610ff2b7816 */ /* 0x000fc6000000002b */
[----:B------:R1:W-:Y:S01]  /*5db0*/  @!P5 STG.E.U8 desc[UR26][R26.64], R45 ;  /* 0x0000002d1a00d986 */ /* 0x0003e2000c10111a */
[----:B------:R-:W-:Y:S05]  /*5dc0*/  @P2 BRA `(.L_x_40) ;  /* 0x0000000000042947 */ /* 0x000fea0003800000 */
[----:B------:R4:W5:Y:S02]  /*5dd0*/  LDG.E.U8 R43, desc[UR26][R34.64+0x1] ;  /* 0x0000011a222b7981 */ /* 0x000964000c1e1100 */
.L_x_40:
[----:B------:R-:W-:Y:S05]  /*5de0*/  BSYNC B1 ;  /* 0x0000000000017941 */ /* 0x000fea0003800000 */
.L_x_39:
        /* <DEDUP_REMOVED lines=8> */
[----:B-1----:R-:W-:-:S05]  /*5e70*/  F2FP.SATFINITE.E4M3.F32.PACK_AB_MERGE_C R45, RZ, R44, RZ ;  /* 0x0000002cff2d723e */ /* 0x002fca00048070ff */
[----:B------:R1:W-:Y:S01]  /*5e80*/  @!P2 STG.E.U8 desc[UR26][R26.64+0x1], R45 ;  /* 0x0000012d1a00a986 */ /* 0x0003e2000c10111a */
[----:B------:R-:W-:Y:S05]  /*5e90*/  @P3 BRA `(.L_x_42) ;  /* 0x0000000000043947 */ /* 0x000fea0003800000 */
[----:B------:R0:W5:Y:S02]  /*5ea0*/  LDG.E.U8 R43, desc[UR26][R32.64+0x8] ;  /* 0x0000081a202b7981 */ /* 0x000164000c1e1100 */
.L_x_42:
[----:B------:R-:W-:Y:S05]  /*5eb0*/  BSYNC B1 ;  /* 0x0000000000017941 */ /* 0x000fea0003800000 */
.L_x_41:
        /* <DEDUP_REMOVED lines=12> */
.L_x_44:
[----:B------:R-:W-:Y:S05]  /*5f80*/  BSYNC B1 ;  /* 0x0000000000017941 */ /* 0x000fea0003800000 */
.L_x_43:
        /* <DEDUP_REMOVED lines=12> */
.L_x_46:
[----:B------:R-:W-:Y:S05]  /*6050*/  BSYNC B1 ;  /* 0x0000000000017941 */ /* 0x000fea0003800000 */
.L_x_45:
        /* <DEDUP_REMOVED lines=12> */
.L_x_48:
[----:B------:R-:W-:Y:S05]  /*6120*/  BSYNC B1 ;  /* 0x0000000000017941 */ /* 0x000fea0003800000 */
.L_x_47:
        /* <DEDUP_REMOVED lines=12> */
.L_x_50:
[----:B------:R-:W-:Y:S05]  /*61f0*/  BSYNC B1 ;  /* 0x0000000000017941 */ /* 0x000fea0003800000 */
.L_x_49:
        /* <DEDUP_REMOVED lines=12> */
.L_x_52:
[----:B------:R-:W-:Y:S05]  /*62c0*/  BSYNC B1 ;  /* 0x0000000000017941 */ /* 0x000fea0003800000 */
.L_x_51:
        /* <DEDUP_REMOVED lines=12> */
.L_x_54:
[----:B------:R-:W-:Y:S05]  /*6390*/  BSYNC B1 ;  /* 0x0000000000017941 */ /* 0x000fea0003800000 */
.L_x_53:
        /* <DEDUP_REMOVED lines=12> */
.L_x_56:
[----:B------:R-:W-:Y:S05]  /*6460*/  BSYNC B1 ;  /* 0x0000000000017941 */ /* 0x000fea0003800000 */
.L_x_55:
        /* <DEDUP_REMOVED lines=12> */
.L_x_58:
[----:B------:R-:W-:Y:S05]  /*6530*/  BSYNC B1 ;  /* 0x0000000000017941 */ /* 0x000fea0003800000 */
.L_x_57:
        /* <DEDUP_REMOVED lines=12> */
.L_x_60:
[----:B------:R-:W-:Y:S05]  /*6600*/  BSYNC B1 ;  /* 0x0000000000017941 */ /* 0x000fea0003800000 */
.L_x_59:
        /* <DEDUP_REMOVED lines=12> */
.L_x_62:
[----:B------:R-:W-:Y:S05]  /*66d0*/  BSYNC B1 ;  /* 0x0000000000017941 */ /* 0x000fea0003800000 */
.L_x_61:
        /* <DEDUP_REMOVED lines=12> */
.L_x_64:
[----:B------:R-:W-:Y:S05]  /*67a0*/  BSYNC B1 ;  /* 0x0000000000017941 */ /* 0x000fea0003800000 */
.L_x_63:
        /* <DEDUP_REMOVED lines=12> */
.L_x_66:
[----:B------:R-:W-:Y:S05]  /*6870*/  BSYNC B1 ;  /* 0x0000000000017941 */ /* 0x000fea0003800000 */
.L_x_65:
        /* <DEDUP_REMOVED lines=12> */
.L_x_68:
[----:B------:R-:W-:Y:S05]  /*6940*/  BSYNC B1 ;  /* 0x0000000000017941 */ /* 0x000fea0003800000 */
.L_x_67:
        /* <DEDUP_REMOVED lines=12> */
.L_x_70:
[----:B------:R-:W-:Y:S05]  /*6a10*/  BSYNC B1 ;  /* 0x0000000000017941 */ /* 0x000fea0003800000 */
.L_x_69:
        /* <DEDUP_REMOVED lines=12> */
.L_x_72:
[----:B------:R-:W-:Y:S05]  /*6ae0*/  BSYNC B1 ;  /* 0x0000000000017941 */ /* 0x000fea0003800000 */
.L_x_71:
        /* <DEDUP_REMOVED lines=12> */
.L_x_74:
[----:B------:R-:W-:Y:S05]  /*6bb0*/  BSYNC B1 ;  /* 0x0000000000017941 */ /* 0x000fea0003800000 */
.L_x_73:
        /* <DEDUP_REMOVED lines=12> */
.L_x_76:
[----:B------:R-:W-:Y:S05]  /*6c80*/  BSYNC B1 ;  /* 0x0000000000017941 */ /* 0x000fea0003800000 */
.L_x_75:
        /* <DEDUP_REMOVED lines=12> */
.L_x_78:
[----:B------:R-:W-:Y:S05]  /*6d50*/  BSYNC B1 ;  /* 0x0000000000017941 */ /* 0x000fea0003800000 */
.L_x_77:
        /* <DEDUP_REMOVED lines=12> */
.L_x_80:
[----:B------:R-:W-:Y:S05]  /*6e20*/  BSYNC B1 ;  /* 0x0000000000017941 */ /* 0x000fea0003800000 */
.L_x_79:
        /* <DEDUP_REMOVED lines=12> */
.L_x_82:
[----:B------:R-:W-:Y:S05]  /*6ef0*/  BSYNC B1 ;  /* 0x0000000000017941 */ /* 0x000fea0003800000 */
.L_x_81:
        /* <DEDUP_REMOVED lines=12> */
.L_x_84:
[----:B------:R-:W-:Y:S05]  /*6fc0*/  BSYNC B1 ;  /* 0x0000000000017941 */ /* 0x000fea0003800000 */
.L_x_83:
        /* <DEDUP_REMOVED lines=12> */
.L_x_86:
[----:B------:R-:W-:Y:S05]  /*7090*/  BSYNC B1 ;  /* 0x0000000000017941 */ /* 0x000fea0003800000 */
.L_x_85:
        /* <DEDUP_REMOVED lines=12> */
.L_x_88:
[----:B------:R-:W-:Y:S05]  /*7160*/  BSYNC B1 ;  /* 0x0000000000017941 */ /* 0x000fea0003800000 */
.L_x_87:
        /* <DEDUP_REMOVED lines=12> */
.L_x_90:
[----:B------:R-:W-:Y:S05]  /*7230*/  BSYNC B1 ;  /* 0x0000000000017941 */ /* 0x000fea0003800000 */
.L_x_89:
        /* <DEDUP_REMOVED lines=12> */
.L_x_92:
[----:B------:R-:W-:Y:S05]  /*7300*/  BSYNC B1 ;  /* 0x0000000000017941 */ /* 0x000fea0003800000 */
.L_x_91:
        /* <DEDUP_REMOVED lines=12> */
.L_x_94:
[----:B------:R-:W-:Y:S05]  /*73d0*/  BSYNC B1 ;  /* 0x0000000000017941 */ /* 0x000fea0003800000 */
.L_x_93:
        /* <DEDUP_REMOVED lines=12> */
.L_x_96:
[----:B------:R-:W-:Y:S05]  /*74a0*/  BSYNC B1 ;  /* 0x0000000000017941 */ /* 0x000fea0003800000 */
.L_x_95:
        /* <DEDUP_REMOVED lines=12> */
.L_x_98:
[----:B------:R-:W-:Y:S05]  /*7570*/  BSYNC B1 ;  /* 0x0000000000017941 */ /* 0x000fea0003800000 */
.L_x_97:
        /* <DEDUP_REMOVED lines=12> */
.L_x_100:
[----:B------:R-:W-:Y:S05]  /*7640*/  BSYNC B1 ;  /* 0x0000000000017941 */ /* 0x000fea0003800000 */
.L_x_99:
        /* <DEDUP_REMOVED lines=12> */
.L_x_102:
[----:B------:R-:W-:Y:S05]  /*7710*/  BSYNC B1 ;  /* 0x0000000000017941 */ /* 0x000fea0003800000 */
.L_x_101:
        /* <DEDUP_REMOVED lines=12> */
.L_x_104:
[----:B------:R-:W-:Y:S05]  /*77e0*/  BSYNC B1 ;  /* 0x0000000000017941 */ /* 0x000fea0003800000 */
.L_x_103:
        /* <DEDUP_REMOVED lines=12> */
.L_x_106:
[----:B------:R-:W-:Y:S05]  /*78b0*/  BSYNC B1 ;  /* 0x0000000000017941 */ /* 0x000fea0003800000 */
.L_x_105:
        /* <DEDUP_REMOVED lines=12> */
.L_x_108:
[----:B------:R-:W-:Y:S05]  /*7980*/  BSYNC B1 ;  /* 0x0000000000017941 */ /* 0x000fea0003800000 */
.L_x_107:
        /* <DEDUP_REMOVED lines=12> */
.L_x_110:
[----:B------:R-:W-:Y:S05]  /*7a50*/  BSYNC B1 ;  /* 0x0000000000017941 */ /* 0x000fea0003800000 */
.L_x_109:
        /* <DEDUP_REMOVED lines=12> */
.L_x_112:
[----:B------:R-:W-:Y:S05]  /*7b20*/  BSYNC B1 ;  /* 0x0000000000017941 */ /* 0x000fea0003800000 */
.L_x_111:
        /* <DEDUP_REMOVED lines=12> */
.L_x_114:
[----:B------:R-:W-:Y:S05]  /*7bf0*/  BSYNC B1 ;  /* 0x0000000000017941 */ /* 0x000fea0003800000 */
.L_x_113:
        /* <DEDUP_REMOVED lines=12> */
.L_x_116:
[----:B------:R-:W-:Y:S05]  /*7cc0*/  BSYNC B1 ;  /* 0x0000000000017941 */ /* 0x000fea0003800000 */
.L_x_115:
        /* <DEDUP_REMOVED lines=12> */
.L_x_118:
[----:B------:R-:W-:Y:S05]  /*7d90*/  BSYNC B1 ;  /* 0x0000000000017941 */ /* 0x000fea0003800000 */
.L_x_117:
        /* <DEDUP_REMOVED lines=12> */
.L_x_120:
[----:B------:R-:W-:Y:S05]  /*7e60*/  BSYNC B1 ;  /* 0x0000000000017941 */ /* 0x000fea0003800000 */
.L_x_119:
        /* <DEDUP_REMOVED lines=12> */
.L_x_122:
[----:B------:R-:W-:Y:S05]  /*7f30*/  BSYNC B1 ;  /* 0x0000000000017941 */ /* 0x000fea0003800000 */
.L_x_121:
        /* <DEDUP_REMOVED lines=12> */
.L_x_124:
[----:B------:R-:W-:Y:S05]  /*8000*/  BSYNC B1 ;  /* 0x0000000000017941 */ /* 0x000fea0003800000 */
.L_x_123:
        /* <DEDUP_REMOVED lines=12> */
.L_x_126:
[----:B------:R-:W-:Y:S05]  /*80d0*/  BSYNC B1 ;  /* 0x0000000000017941 */ /* 0x000fea0003800000 */
.L_x_125:
        /* <DEDUP_REMOVED lines=12> */
.L_x_128:
[----:B------:R-:W-:Y:S05]  /*81a0*/  BSYNC B1 ;  /* 0x0000000000017941 */ /* 0x000fea0003800000 */
.L_x_127:
        /* <DEDUP_REMOVED lines=12> */
.L_x_130:
[----:B------:R-:W-:Y:S05]  /*8270*/  BSYNC B1 ;  /* 0x0000000000017941 */ /* 0x000fea0003800000 */
.L_x_129:
        /* <DEDUP_REMOVED lines=12> */
.L_x_132:
[----:B------:R-:W-:Y:S05]  /*8340*/  BSYNC B1 ;  /* 0x0000000000017941 */ /* 0x000fea0003800000 */
.L_x_131:
        /* <DEDUP_REMOVED lines=12> */
.L_x_134:
[----:B------:R-:W-:Y:S05]  /*8410*/  BSYNC B1 ;  /* 0x0000000000017941 */ /* 0x000fea0003800000 */
.L_x_133:
        /* <DEDUP_REMOVED lines=12> */
.L_x_136:
[----:B------:R-:W-:Y:S05]  /*84e0*/  BSYNC B1 ;  /* 0x0000000000017941 */ /* 0x000fea0003800000 */
.L_x_135:
        /* <DEDUP_REMOVED lines=12> */
.L_x_138:
[----:B------:R-:W-:Y:S05]  /*85b0*/  BSYNC B1 ;  /* 0x0000000000017941 */ /* 0x000fea0003800000 */
.L_x_137:
        /* <DEDUP_REMOVED lines=12> */
.L_x_140:
[----:B------:R-:W-:Y:S05]  /*8680*/  BSYNC B1 ;  /* 0x0000000000017941 */ /* 0x000fea0003800000 */
.L_x_139:
        /* <DEDUP_REMOVED lines=12> */
.L_x_142:
[----:B------:R-:W-:Y:S05]  /*8750*/  BSYNC B1 ;  /* 0x0000000000017941 */ /* 0x000fea0003800000 */
.L_x_141:
        /* <DEDUP_REMOVED lines=12> */
.L_x_144:
[----:B------:R-:W-:Y:S05]  /*8820*/  BSYNC B1 ;  /* 0x0000000000017941 */ /* 0x000fea0003800000 */
.L_x_143:
        /* <DEDUP_REMOVED lines=12> */
.L_x_146:
[----:B------:R-:W-:Y:S05]  /*88f0*/  BSYNC B1 ;  /* 0x0000000000017941 */ /* 0x000fea0003800000 */
.L_x_145:
        /* <DEDUP_REMOVED lines=12> */
.L_x_148:
[----:B------:R-:W-:Y:S05]  /*89c0*/  BSYNC B1 ;  /* 0x0000000000017941 */ /* 0x000fea0003800000 */
.L_x_147:
        /* <DEDUP_REMOVED lines=12> */
.L_x_150:
[----:B------:R-:W-:Y:S05]  /*8a90*/  BSYNC B1 ;  /* 0x0000000000017941 */ /* 0x000fea0003800000 */
.L_x_149:
        /* <DEDUP_REMOVED lines=12> */
.L_x_152:
[----:B------:R-:W-:Y:S05]  /*8b60*/  BSYNC B1 ;  /* 0x0000000000017941 */ /* 0x000fea0003800000 */
.L_x_151:
        /* <DEDUP_REMOVED lines=12> */
.L_x_154:
[----:B------:R-:W-:Y:S05]  /*8c30*/  BSYNC B1 ;  /* 0x0000000000017941 */ /* 0x000fea0003800000 */
.L_x_153:
        /* <DEDUP_REMOVED lines=12> */
.L_x_156:
[----:B------:R-:W-:Y:S05]  /*8d00*/  BSYNC B1 ;  /* 0x0000000000017941 */ /* 0x000fea0003800000 */
.L_x_155:
[----:B-----5:R-:W-:Y:S01]  /*8d10*/  LOP3.LUT R43, R43, 0xff, RZ, 0xc0, !PT ;  /* 0x000000ff2b2b7812 */ /* 0x020fe200078ec0ff */
[----:B------:R-:W-:Y:S01]  /*8d20*/  BSSY B1, `(.L_x_157) ;  /* 0x000000b000017945 */ /* 0x000fe20003800000 */
[----:B------:R-:W-:Y:S02]  /*8d30*/  ISETP.LT.OR P2, PT, R42, 0x79, !P1 ;  /* 0x000000792a00780c */ /* 0x000fe40004f41670 */
[----:B------:R-:W-:-:S05]  /*8d40*/  F2FP.F16.E4M3.UNPACK_B R43, R43 ;  /* 0x0000002bff2b723e */ /* 0x000fca00020006ff */
[----:B------:R-:W-:-:S05]  /*8d50*/  HADD2.F32 R43, -RZ, R43.H0_H0 ;  /* 0x2000002bff2b7230 */ /* 0x000fca0000004100 */
[----:B0-2---:R-:W-:-:S04]  /*8d60*/  FMUL R32, R43, UR17 ;  /* 0x000000112b207c20 */ /* 0x005fc80008400000 */
[----:B------:R-:W-:-:S05]  /*8d70*/  FFMA R32, R167, UR18, R32 ;  /* 0x00000012a7207c23 */ /* 0x000fca0008000020 */
[----:B------:R-:W-:Y:S02]  /*8d80*/  F2FP.SATFINITE.E4M3.F32.PACK_AB_MERGE_C R33, RZ, R32, RZ ;  /* 0x00000020ff21723e */ /* 0x000fe400048070ff */
[----:B------:R-:W-:-:S03]  /*8d90*/  PRMT R32, RZ, 0x7610, R32 ;  /* 0x00007610ff207816 */ /* 0x000fc60000000020 */
[----:B------:R0:W-:Y:S01]  /*8da0*/  @!P0 STG.E.U8 desc[UR26][R24.64+0x79], R33 ;  /* 0x0000792118008986 */ /* 0x0001e2000c10111a */
[----:B------:R-:W-:Y:S05]  /*8db0*/  @P2 BRA `(.L_x_158) ;  /* 0x0000000000042947 */ /* 0x000fea0003800000 */
[----:B------:R2:W5:Y:S02]  /*8dc0*/  LDG.E.U8 R32, desc[UR26][R34.64+0x78] ;  /* 0x0000781a22207981 */ /* 0x000564000c1e1100 */
.L_x_158:
[----:B------:R-:W-:Y:S05]  /*8dd0*/  BSYNC B1 ;  /* 0x0000000000017941 */ /* 0x000fea0003800000 */
.L_x_157:
[----:B-----5:R-:W-:Y:S01]  /*8de0*/  LOP3.LUT R32, R32, 0xff, RZ, 0xc0, !PT ;  /* 0x000000ff20207812 */ /* 0x020fe200078ec0ff */
[----:B------:R-:W-:Y:S01]  /*8df0*/  BSSY B1, `(.L_x_159) ;  /* 0x000000b000017945 */ /* 0x000fe20003800000 */
[----:B------:R-:W-:Y:S02]  /*8e00*/  ISETP.LT.OR P1, PT, R42, 0x7a, !P1 ;  /* 0x0000007a2a00780c */ /* 0x000fe40004f21670 */
[----:B------:R-:W-:Y:S02]  /*8e10*/  F2FP.F16.E4M3.UNPACK_B R32, R32 ;  /* 0x00000020ff20723e */ /* 0x000fe400020006ff */
[----:B01----:R-:W-:-:S03]  /*8e20*/  PRMT R24, RZ, 0x7610, R24 ;  /* 0x00007610ff187816 */ /* 0x003fc60000000018 */
[----:B------:R-:W-:-:S05]  /*8e30*/  HADD2.F32 R32, -RZ, R32.H0_H0 ;  /* 0x20000020ff207230 */ /* 0x000fca0000004100 */
[----:B------:R-:W-:-:S04]  /*8e40*/  FMUL R25, R32, UR17 ;  /* 0x0000001120197c20 */ /* 0x000fc80008400000 */
[----:B------:R-:W-:-:S05]  /*8e50*/  FFMA R25, R166, UR18, R25 ;  /* 0x00000012a6197c23 */ /* 0x000fca0008000019 */
[----:B------:R-:W-:-:S05]  /*8e60*/  F2FP.SATFINITE.E4M3.F32.PACK_AB_MERGE_C R25, RZ, R25, RZ ;  /* 0x00000019ff19723e */ /* 0x000fca00048070ff */
[----:B------:R0:W-:Y:S01]  /*8e70*/  @!P2 STG.E.U8 desc[UR26][R26.64+0x78], R25 ;  /* 0x000078191a00a986 */ /* 0x0001e2000c10111a */
[----:B------:R-:W-:Y:S05]  /*8e80*/  @P1 BRA `(.L_x_160) ;  /* 0x0000000000041947 */ /* 0x000fea0003800000 */
[----:B------:R1:W5:Y:S02]  /*8e90*/  LDG.E.U8 R24, desc[UR26][R34.64+0x79] ;  /* 0x0000791a22187981 */ /* 0x000364000c1e1100 */
.L_x_160:
[----:B------:R-:W-:Y:S05]  /*8ea0*/  BSYNC B1 ;  /* 0x0000000000017941 */ /* 0x000fea0003800000 */
.L_x_159:
[----:B-----5:R-:W-:Y:S01]  /*8eb0*/  LOP3.LUT R24, R24, 0xff, RZ, 0xc0, !PT ;  /* 0x000000ff18187812 */ /* 0x020fe200078ec0ff */
[----:B------:R-:W-:Y:S01]  /*8ec0*/  BSSY B1, `(.L_x_161) ;  /* 0x0000013000017945 */ /* 0x000fe20003800000 */
[----:B------:R-:W-:Y:S02]  /*8ed0*/  IADD3 R33, P0, R36, 0x80, RZ ;  /* 0x0000008024217810 */ /* 0x000fe40007f1e0ff */
[----:B------:R-:W-:-:S03]  /*8ee0*/  F2FP.F16.E4M3.UNPACK_B R24, R24 ;  /* 0x00000018ff18723e */ /* 0x000fc600020006ff */
[----:B0-----:R-:W-:Y:S01]  /*8ef0*/  IMAD.X R25, RZ, RZ, R37, P0 ;  /* 0x000000ffff197224 */ /* 0x001fe200000e0625 */
[----:B------:R-:W-:Y:S01]  /*8f00*/  ISETP.GE.AND P0, PT, R41, 0x81, PT ;  /* 0x000000812900780c */ /* 0x000fe20003f06270 */
[----:B------:R-:W-:Y:S02]  /*8f10*/  HADD2.F32 R24, -RZ, R24.H0_H0 ;  /* 0x20000018ff187230 */ /* 0x000fe40000004100 */
[----:B-1234-:R-:W-:Y:S01]  /*8f20*/  IMAD R34, R25, UR10, RZ ;  /* 0x0000000a19227c24 */ /* 0x01efe2000f8e02ff */
[----:B------:R-:W-:Y:S02]  /*8f30*/  ISETP.LT.OR P3, PT, R42, 0x1, !P0 ;  /* 0x000000012a00780c */ /* 0x000fe40004761670 */
[----:B------:R-:W-:Y:S01]  /*8f40*/  FMUL R32, R24, UR17 ;  /* 0x0000001118207c20 */ /* 0x000fe20008400000 */
[----:B------:R-:W-:-:S04]  /*8f50*/  IMAD.WIDE.U32 R24, R33, UR10, R38 ;  /* 0x0000000a21187c25 */ /* 0x000fc8000f8e0026 */
[----:B------:R-:W-:Y:S01]  /*8f60*/  FFMA R32, R165, UR18, R32 ;  /* 0x00000012a5207c23 */ /* 0x000fe20008000020 */
[----:B------:R-:W-:Y:S01]  /*8f70*/  IMAD R33, R33, UR11, R34 ;  /* 0x0000000b21217c24 */ /* 0x000fe2000f8e0222 */
[----:B------:R-:W-:-:S03]  /*8f80*/  IADD3 R24, P2, R24, UR12, RZ ;  /* 0x0000000c18187c10 */ /* 0x000fc6000ff5e0ff */
[----:B------:R-:W-:Y:S02]  /*8f90*/  F2FP.SATFINITE.E4M3.F32.PACK_AB_MERGE_C R35, RZ, R32, RZ ;  /* 0x00000020ff23723e */ /* 0x000fe400048070ff */
[----:B------:R-:W-:Y:S02]  /*8fa0*/  IADD3.X R25, R25, UR13, R33, P2, !PT ;  /* 0x0000000d19197c10 */ /* 0x000fe400097fe421 */
[----:B------:R-:W-:Y:S01]  /*8fb0*/  PRMT R32, RZ, 0x7610, R32 ;  /* 0x00007610ff207816 */ /* 0x000fe20000000020 */
[----:B------:R0:W-:Y:S01]  /*8fc0*/  @!P1 STG.E.U8 desc[UR26][R26.64+0x79], R35 ;  /* 0x000079231a009986 */ /* 0x0001e2000c10111a */
[----:B------:R-:W-:Y:S05]  /*8fd0*/  @P3 BRA `(.L_x_162) ;  /* 0x0000000000043947 */ /* 0x000fea0003800000 */
[----:B------:R1:W5:Y:S02]  /*8fe0*/  LDG.E.U8 R32, desc[UR26][R24.64] ;  /* 0x0000001a18207981 */ /* 0x000364000c1e1100 */
.L_x_162:
[----:B------:R-:W-:Y:S05]  /*8ff0*/  BSYNC B1 ;  /* 0x0000000000017941 */ /* 0x000fea0003800000 */
.L_x_161:
[----:B-----5:R-:W-:Y:S01]  /*9000*/  LOP3.LUT R32, R32, 0xff, RZ, 0xc0, !PT ;  /* 0x000000ff20207812 */ /* 0x020fe200078ec0ff */
[----:B------:R-:W-:Y:S01]  /*9010*/  BSSY B1, `(.L_x_163) ;  /* 0x000000b000017945 */ /* 0x000fe20003800000 */
[----:B------:R-:W-:Y:S02]  /*9020*/  ISETP.LT.OR P2, PT, R42, 0x2, !P0 ;  /* 0x000000022a00780c */ /* 0x000fe40004741670 */
[----:B------:R-:W-:Y:S02]  /*9030*/  F2FP.F16.E4M3.UNPACK_B R32, R32 ;  /* 0x00000020ff20723e */ /* 0x000fe400020006ff */
[----:B0-----:R-:W-:-:S03]  /*9040*/  PRMT R26, RZ, 0x7610, R26 ;  /* 0x00007610ff1a7816 */ /* 0x001fc6000000001a */
[----:B------:R-:W-:-:S05]  /*9050*/  HADD2.F32 R32, -RZ, R32.H0_H0 ;  /* 0x20000020ff207230 */ /* 0x000fca0000004100 */
[----:B------:R-:W-:-:S04]  /*9060*/  FMUL R27, R32, UR17 ;  /* 0x00000011201b7c20 */ /* 0x000fc80008400000 */
[----:B------:R-:W-:-:S05]  /*9070*/  FFMA R27, R164, UR18, R27 ;  /* 0x00000012a41b7c23 */ /* 0x000fca000800001b */
[----:B------:R-:W-:-:S05]  /*9080*/  F2FP.SATFINITE.E4M3.F32.PACK_AB_MERGE_C R27, RZ, R27, RZ ;  /* 0x0000001bff1b723e */ /* 0x000fca00048070ff */
[----:B------:R0:W-:Y:S01]  /*9090*/  @!P3 STG.E.U8 desc[UR26][R28.64], R27 ;  /* 0x0000001b1c00b986 */ /* 0x0001e2000c10111a */
[----:B------:R-:W-:Y:S05]  /*90a0*/  @P2 BRA `(.L_x_164) ;  /* 0x0000000000042947 */ /* 0x000fea0003800000 */
[----:B------:R2:W5:Y:S02]  /*90b0*/  LDG.E.U8 R26, desc[UR26][R24.64+0x1] ;  /* 0x0000011a181a7981 */ /* 0x000564000c1e1100 */
.L_x_164:
[----:B------:R-:W-:Y:S05]  /*90c0*/  BSYNC B1 ;  /* 0x0000000000017941 */ /* 0x000fea0003800000 */
.L_x_163:
[----:B-----5:R-:W-:Y:S01]  /*90d0*/  LOP3.LUT R26, R26, 0xff, RZ, 0xc0, !PT ;  /* 0x000000ff1a1a7812 */ /* 0x020fe200078ec0ff */
[----:B------:R-:W-:Y:S01]  /*90e0*/  BSSY B1, `(.L_x_165) ;  /* 0x0000013000017945 */ /* 0x000fe20003800000 */
[----:B0-----:R-:W-:Y:S02]  /*90f0*/  IADD3 R27, P1, R36, 0x88, RZ ;  /* 0x00000088241b7810 */ /* 0x001fe40007f3e0ff */
[----:B------:R-:W-:Y:S02]  /*9100*/  F2FP.F16.E4M3.UNPACK_B R26, R26 ;  /* 0x0000001aff1a723e */ /* 0x000fe400020006ff */
[----:B------:R-:W-:Y:S01]  /*9110*/  PRMT R32, RZ, 0x7610, R32 ;  /* 0x00007610ff207816 */ /* 0x000fe20000000020 */
[----:B------:R-:W-:Y:S01]  /*9120*/  IMAD.X R36, RZ, RZ, R37, P1 ;  /* 0x000000ffff247224 */ /* 0x000fe200008e0625 */
[----:B------:R-:W-:Y:S01]  /*9130*/  ISETP.GE.AND P1, PT, R41, 0x89, PT ;  /* 0x000000892900780c */ /* 0x000fe20003f26270 */
[----:B------:R-:W-:Y:S02]  /*9140*/  HADD2.F32 R26, -RZ, R26.H0_H0 ;  /* 0x2000001aff1a7230 */ /* 0x000fe40000004100 */
[----:B------:R-:W-:Y:S01]  /*9150*/  IMAD R36, R36, UR10, RZ ;  /* 0x0000000a24247c24 */ /* 0x000fe2000f8e02ff */
[----:B------:R-:W-:Y:S01]  /*9160*/  ISETP.LT.OR P5, PT, R42, 0x1, !P1 ;  /* 0x000000012a00780c */ /* 0x000fe20004fa1670 */
[----:B------:R-:W-:-:S04]  /*9170*/  IMAD.WIDE.U32 R38, R27, UR10, R38 ;  /* 0x0000000a1b267c25 */ /* 0x000fc8000f8e0026 */
[----:B------:R-:W-:Y:S01]  /*9180*/  FMUL R26, R26, UR17 ;  /* 0x000000111a1a7c20 */ /* 0x000fe20008400000 */
[----:B------:R-:W-:-:S03]  /*9190*/  IMAD R27, R27, UR11, R36 ;  /* 0x0000000b1b1b7c24 */ /* 0x000fc6000f8e0224 */
[----:B------:R-:W-:Y:S01]  /*91a0*/  FFMA R163, R163, UR18, R26 ;  /* 0x00000012a3a37c23 */ /* 0x000fe2000800001a */
[----:B------:R-:W-:-:S04]  /*91b0*/  IADD3 R26, P3, R38, UR12, RZ ;  /* 0x0000000c261a7c10 */ /* 0x000fc8000ff7e0ff */
[----:B------:R-:W-:Y:S02]  /*91c0*/  F2FP.SATFINITE.E4M3.F32.PACK_AB_MERGE_C R163, RZ, R163, RZ ;  /* 0x000000a3ffa3723e */ /* 0x000fe400048070ff */
[----:B------:R-:W-:-:S03]  /*91d0*/  IADD3.X R27, R39, UR13, R27, P3, !PT ;  /* 0x0000000d271b7c10 */ /* 0x000fc60009ffe41b */
[----:B------:R0:W-:Y:S01]  /*91e0*/  @!P2 STG.E.U8 desc[UR26][R28.64+0x1], R163 ;  /* 0x000001a31c00a986 */ /* 0x0001e2000c10111a */
[----:B------:R-:W-:Y:S05]  /*91f0*/  @P5 BRA `(.L_x_166) ;  /* 0x0000000000045947 */ /* 0x000fea0003800000 */
[----:B------:R3:W5:Y:S02]  /*9200*/  LDG.E.U8 R32, desc[UR26][R26.64] ;  /* 0x0000001a1a207981 */ /* 0x000764000c1e1100 */
.L_x_166:
[----:B------:R-:W-:Y:S05]  /*9210*/  BSYNC B1 ;  /* 0x0000000000017941 */ /* 0x000fea0003800000 */
.L_x_165:
        /* <DEDUP_REMOVED lines=12> */
.L_x_168:
[----:B------:R-:W-:Y:S05]  /*92e0*/  BSYNC B1 ;  /* 0x0000000000017941 */ /* 0x000fea0003800000 */
.L_x_167:
[----:B-----5:R-:W-:Y:S01]  /*92f0*/  LOP3.LUT R32, R32, 0xff, RZ, 0xc0, !PT ;  /* 0x000000ff20207812 */ /* 0x020fe200078ec0ff */
[----:B------:R-:W-:Y:S01]  /*9300*/  BSSY B1, `(.L_x_169) ;  /* 0x000000b000017945 */ /* 0x000fe20003800000 */
[----:B------:R-:W-:Y:S02]  /*9310*/  ISETP.LT.OR P3, PT, R42, 0x9, !P0 ;  /* 0x000000092a00780c */ /* 0x000fe40004761670 */
[----:B------:R-:W-:-:S05]  /*9320*/  F2FP.F16.E4M3.UNPACK_B R32, R32 ;  /* 0x00000020ff20723e */ /* 0x000fca00020006ff */
[----:B------:R-:W-:-:S05]  /*9330*/  HADD2.F32 R32, -RZ, R32.H0_H0 ;  /* 0x20000020ff207230 */ /* 0x000fca0000004100 */
[----:B------:R-:W-:-:S04]  /*9340*/  FMUL R32, R32, UR17 ;  /* 0x0000001120207c20 */ /* 0x000fc80008400000 */
[----:B------:R-:W-:-:S05]  /*9350*/  FFMA R32, R161, UR18, R32 ;  /* 0x00000012a1207c23 */ /* 0x000fca0008000020 */
[----:B----4-:R-:W-:Y:S02]  /*9360*/  F2FP.SATFINITE.E4M3.F32.PACK_AB_MERGE_C R33, RZ, R32, RZ ;  /* 0x00000020ff21723e */ /* 0x010fe400048070ff */
[----:B------:R-:W-:-:S03]  /*9370*/  PRMT R32, RZ, 0x7610, R32 ;  /* 0x00007610ff207816 */ /* 0x000fc60000000020 */
[----:B------:R4:W-:Y:S01]  /*9380*/  @!P2 STG.E.U8 desc[UR26][R30.64+0x1], R33 ;  /* 0x000001211e00a986 */ /* 0x0009e2000c10111a */
[----:B------:R-:W-:Y:S05]  /*9390*/  @P3 BRA `(.L_x_170) ;  /* 0x0000000000043947 */ /* 0x000fea0003800000 */
[----:B------:R0:W5:Y:S02]  /*93a0*/  LDG.E.U8 R32, desc[UR26][R24.64+0x8] ;  /* 0x0000081a18207981 */ /* 0x000164000c1e1100 */
.L_x_170:
[----:B------:R-:W-:Y:S05]  /*93b0*/  BSYNC B1 ;  /* 0x0000000000017941 */ /* 0x000fea0003800000 */
.L_x_169:
[----:B-----5:R-:W-:Y:S01]  /*93c0*/  LOP3.LUT R32, R32, 0xff, RZ, 0xc0, !PT ;  /* 0x000000ff20207812 */ /* 0x020fe200078ec0ff */
[----:B------:R-:W-:Y:S01]  /*93d0*/  BSSY B1, `(.L_x_171) ;  /* 0x000000b000017945 */ /* 0x000fe20003800000 */
[----:B------:R-:W-:Y:S02]  /*93e0*/  ISETP.LT.OR P2, PT, R42, 0xa, !P0 ;  /* 0x0000000a2a00780c */ /* 0x000fe40004741670 */
[----:B------:R-:W-:-:S05]  /*93f0*/  F2FP.F16.E4M3.UNPACK_B R32, R32 ;  /* 0x00000020ff20723e */ /* 0x000fca00020006ff */
[----:B------:R-:W-:-:S05]  /*9400*/  HADD2.F32 R32, -RZ, R32.H0_H0 ;  /* 0x20000020ff207230 */ /* 0x000fca0000004100 */
[----:B----4-:R-:W-:Y:S01]  /*9410*/  FMUL R33, R32, UR17 ;  /* 0x0000001120217c20 */ /* 0x010fe20008400000 */
[----:B------:R-:W-:-:S03]  /*9420*/  PRMT R32, RZ, 0x7610, R32 ;  /* 0x00007610ff207816 */ /* 0x000fc60000000020 */
[----:B------:R-:W-:-:S05]  /*9430*/  FFMA R33, R160, UR18, R33 ;  /* 0x00000012a0217c23 */ /* 0x000fca0008000021 */
[----:B------:R-:W-:-:S05]  /*9440*/  F2FP.SATFINITE.E4M3.F32.PACK_AB_MERGE_C R33, RZ, R33, RZ ;  /* 0x00000021ff21723e */ /* 0x000fca00048070ff */
[----:B------:R4:W-:Y:S01]  /*9450*/  @!P3 STG.E.U8 desc[UR26][R28.64+0x8], R33 ;  /* 0x000008211c00b986 */ /* 0x0009e2000c10111a */
[----:B------:R-:W-:Y:S05]  /*9460*/  @P2 BRA `(.L_x_172) ;  /* 0x0000000000042947 */ /* 0x000fea0003800000 */
[----:B------:R0:W5:Y:S02]  /*9470*/  LDG.E.U8 R32, desc[UR26][R24.64+0x9] ;  /* 0x0000091a18207981 */ /* 0x000164000c1e1100 */
.L_x_172:
[----:B------:R-:W-:Y:S05]  /*9480*/  BSYNC B1 ;  /* 0x0000000000017941 */ /* 0x000fea0003800000 */
.L_x_171:
        /* <DEDUP_REMOVED lines=12> */
.L_x_174:
[----:B------:R-:W-:Y:S05]  /*9550*/  BSYNC B1 ;  /* 0x0000000000017941 */ /* 0x000fea0003800000 */
.L_x_173:
        /* <DEDUP_REMOVED lines=12> */
.L_x_176:
[----:B------:R-:W-:Y:S05]  /*9620*/  BSYNC B1 ;  /* 0x0000000000017941 */ /* 0x000fea0003800000 */
.L_x_175:
        /* <DEDUP_REMOVED lines=12> */
.L_x_178:
[----:B------:R-:W-:Y:S05]  /*96f0*/  BSYNC B1 ;  /* 0x0000000000017941 */ /* 0x000fea0003800000 */
.L_x_177:
        /* <DEDUP_REMOVED lines=12> */
.L_x_180:
[----:B------:R-:W-:Y:S05]  /*97c0*/  BSYNC B1 ;  /* 0x0000000000017941 */ /* 0x000fea0003800000 */
.L_x_179:
        /* <DEDUP_REMOVED lines=12> */
.L_x_182:
[----:B------:R-:W-:Y:S05]  /*9890*/  BSYNC B1 ;  /* 0x0000000000017941 */ /* 0x000fea0003800000 */
.L_x_181:
        /* <DEDUP_REMOVED lines=12> */
.L_x_184:
[----:B------:R-:W-:Y:S05]  /*9960*/  BSYNC B1 ;  /* 0x0000000000017941 */ /* 0x000fea0003800000 */
.L_x_183:
        /* <DEDUP_REMOVED lines=12> */
.L_x_186:
[----:B------:R-:W-:Y:S05]  /*9a30*/  BSYNC B1 ;  /* 0x0000000000017941 */ /* 0x000fea0003800000 */
.L_x_185:
        /* <DEDUP_REMOVED lines=12> */
.L_x_188:
[----:B------:R-:W-:Y:S05]  /*9b00*/  BSYNC B1 ;  /* 0x0000000000017941 */ /* 0x000fea0003800000 */
.L_x_187:
[----:B-----5:R-:W-:Y:S01]  /*9b10*/  LOP3.LUT R32, R32, 0xff, RZ, 0xc0, !PT ;  /* 0x000000ff20207812 */ /* 0x020fe200078ec0ff */
[----:B------:R-:W-:Y:S01]  /*9b20*/  BSSY B1, `(.L_x_189) ;  /* 0x000000b000017945 */ /* 0x000fe20003800000 */
[----:B------:R-:W-:Y:S02]  /*9b30*/  ISETP.LT.OR P3, PT, R42, 0x19, !P1 ;  /* 0x000000192a00780c */ /* 0x000fe40004f61670 */
[----:B------:R-:W-:-:S05]  /*9b40*/  F2FP.F16.E4M3.UNPACK_B R32, R32 ;  /* 0x00000020ff20723e */ /* 0x000fca00020006ff */
[----:B------:R-:W-:-:S05]  /*9b50*/  HADD2.F32 R32, -RZ, R32.H0_H0 ;  /* 0x20000020ff207230 */ /* 0x000fca0000004100 */
[----:B------:R-:W-:-:S04]  /*9b60*/  FMUL R32, R32, UR17 ;  /* 0x0000001120207c20 */ /* 0x000fc80008400000 */
[----:B------:R-:W-:Y:S01]  /*9b70*/  FFMA R32, R23, UR18, R32 ;  /* 0x0000001217207c23 */ /* 0x000fe20008000020 */
[----:B------:R-:W-:-:S04]  /*9b80*/  PRMT R23, RZ, 0x7610, R23 ;  /* 0x00007610ff177816 */ /* 0x000fc80000000017 */
[----:B----4-:R-:W-:-:S05]  /*9b90*/  F2FP.SATFINITE.E4M3.F32.PACK_AB_MERGE_C R33, RZ, R32, RZ ;  /* 0x00000020ff21723e */ /* 0x010fca00048070ff */
[----:B------:R4:W-:Y:S01]  /*9ba0*/  @!P2 STG.E.U8 desc[UR26][R28.64+0x19], R33 ;  /* 0x000019211c00a986 */ /* 0x0009e2000c10111a */
[----:B------:R-:W-:Y:S05]  /*9bb0*/  @P3 BRA `(.L_x_190) ;  /* 0x0000000000043947 */ /* 0x000fea0003800000 */
[----:B------:R0:W5:Y:S02]  /*9bc0*/  LDG.E.U8 R23, desc[UR26][R26.64+0x18] ;  /* 0x0000181a1a177981 */ /* 0x000164000c1e1100 */
.L_x_190:
[----:B------:R-:W-:Y:S05]  /*9bd0*/  BSYNC B1 ;  /* 0x0000000000017941 */ /* 0x000fea0003800000 */
.L_x_189:
        /* <DEDUP_REMOVED lines=8> */
[----:B------:R-:W-:-:S05]  /*9c60*/  F2FP.SATFINITE.E4M3.F32.PACK_AB_MERGE_C R23, RZ, R23, RZ ;  /* 0x00000017ff17723e */ /* 0x000fca00048070ff */
[----:B------:R0:W-:Y:S01]  /*9c70*/  @!P3 STG.E.U8 desc[UR26][R30.64+0x18], R23 ;  /* 0x000018171e00b986 */ /* 0x0001e2000c10111a */
[----:B------:R-:W-:Y:S05]  /*9c80*/  @P2 BRA `(.L_x_192) ;  /* 0x0000000000042947 */ /* 0x000fea0003800000 */
[----:B------:R0:W5:Y:S02]  /*9c90*/  LDG.E.U8 R22, desc[UR26][R26.64+0x19] ;  /* 0x0000191a1a167981 */ /* 0x000164000c1e1100 */
.L_x_192:
[----:B------:R-:W-:Y:S05]  /*9ca0*/  BSYNC B1 ;  /* 0x0000000000017941 */ /* 0x000fea0003800000 */
.L_x_191:
        /* <DEDUP_REMOVED lines=8> */
[----:B0-----:R-:W-:-:S05]  /*9d30*/  F2FP.SATFINITE.E4M3.F32.PACK_AB_MERGE_C R23, RZ, R22, RZ ;  /* 0x00000016ff17723e */ /* 0x001fca00048070ff */
[----:B------:R0:W-:Y:S01]  /*9d40*/  @!P2 STG.E.U8 desc[UR26][R30.64+0x19], R23 ;  /* 0x000019171e00a986 */ /* 0x0001e2000c10111a */
[----:B------:R-:W-:Y:S05]  /*9d50*/  @P3 BRA `(.L_x_194) ;  /* 0x0000000000043947 */ /* 0x000fea0003800000 */
[----:B------:R0:W5:Y:S02]  /*9d60*/  LDG.E.U8 R21, desc[UR26][R24.64+0x20] ;  /* 0x0000201a18157981 */ /* 0x000164000c1e1100 */
.L_x_194:
[----:B------:R-:W-:Y:S05]  /*9d70*/  BSYNC B1 ;  /* 0x0000000000017941 */ /* 0x000fea0003800000 */
.L_x_193:
        /* <DEDUP_REMOVED lines=12> */
.L_x_196:
[----:B------:R-:W-:Y:S05]  /*9e40*/  BSYNC B1 ;  /* 0x0000000000017941 */ /* 0x000fea0003800000 */
.L_x_195:
        /* <DEDUP_REMOVED lines=12> */
.L_x_198:
[----:B------:R-:W-:Y:S05]  /*9f10*/  BSYNC B1 ;  /* 0x0000000000017941 */ /* 0x000fea0003800000 */
.L_x_197:
        /* <DEDUP_REMOVED lines=12> */
.L_x_200:
[----:B------:R-:W-:Y:S05]  /*9fe0*/  BSYNC B1 ;  /* 0x0000000000017941 */ /* 0x000fea0003800000 */
.L_x_199:
        /* <DEDUP_REMOVED lines=12> */
.L_x_202:
[----:B------:R-:W-:Y:S05]  /*a0b0*/  BSYNC B1 ;  /* 0x0000000000017941 */ /* 0x000fea0003800000 */
.L_x_201:
        /* <DEDUP_REMOVED lines=12> */
.L_x_204:
[----:B------:R-:W-:Y:S05]  /*a180*/  BSYNC B1 ;  /* 0x0000000000017941 */ /* 0x000fea0003800000 */
.L_x_203:
        /* <DEDUP_REMOVED lines=12> */
.L_x_206:
[----:B------:R-:W-:Y:S05]  /*a250*/  BSYNC B1 ;  /* 0x0000000000017941 */ /* 0x000fea0003800000 */
.L_x_205:
        /* <DEDUP_REMOVED lines=12> */
.L_x_208:
[----:B------:R-:W-:Y:S05]  /*a320*/  BSYNC B1 ;  /* 0x0000000000017941 */ /* 0x000fea0003800000 */
.L_x_207:
        /* <DEDUP_REMOVED lines=12> */
.L_x_210:
[----:B------:R-:W-:Y:S05]  /*a3f0*/  BSYNC B1 ;  /* 0x0000000000017941 */ /* 0x000fea0003800000 */
.L_x_209:
        /* <DEDUP_REMOVED lines=12> */
.L_x_212:
[----:B------:R-:W-:Y:S05]  /*a4c0*/  BSYNC B1 ;  /* 0x0000000000017941 */ /* 0x000fea0003800000 */
.L_x_211:
        /* <DEDUP_REMOVED lines=12> */
.L_x_214:
[----:B------:R-:W-:Y:S05]  /*a590*/  BSYNC B1 ;  /* 0x0000000000017941 */ /* 0x000fea0003800000 */
.L_x_213:
        /* <DEDUP_REMOVED lines=12> */
.L_x_216:
[----:B------:R-:W-:Y:S05]  /*a660*/  BSYNC B1 ;  /* 0x0000000000017941 */ /* 0x000fea0003800000 */
.L_x_215:
        /* <DEDUP_REMOVED lines=12> */
.L_x_218:
[----:B------:R-:W-:Y:S05]  /*a730*/  BSYNC B1 ;  /* 0x0000000000017941 */ /* 0x000fea0003800000 */
.L_x_217:
        /* <DEDUP_REMOVED lines=12> */
.L_x_220:
[----:B------:R-:W-:Y:S05]  /*a800*/  BSYNC B1 ;  /* 0x0000000000017941 */ /* 0x000fea0003800000 */
.L_x_219:
        /* <DEDUP_REMOVED lines=12> */
.L_x_222:
[----:B------:R-:W-:Y:S05]  /*a8d0*/  BSYNC B1 ;  /* 0x0000000000017941 */ /* 0x000fea0003800000 */
.L_x_221:
        /* <DEDUP_REMOVED lines=12> */
.L_x_224:
[----:B------:R-:W-:Y:S05]  /*a9a0*/  BSYNC B1 ;  /* 0x0000000000017941 */ /* 0x000fea0003800000 */
.L_x_223:
        /* <DEDUP_REMOVED lines=12> */
.L_x_226:
[----:B------:R-:W-:Y:S05]  /*aa70*/  BSYNC B1 ;  /* 0x0000000000017941 */ /* 0x000fea0003800000 */
.L_x_225:
        /* <DEDUP_REMOVED lines=12> */
.L_x_228:
[----:B------:R-:W-:Y:S05]  /*ab40*/  BSYNC B1 ;  /* 0x0000000000017941 */ /* 0x000fea0003800000 */
.L_x_227:
        /* <DEDUP_REMOVED lines=12> */
.L_x_230:
[----:B------:R-:W-:Y:S05]  /*ac10*/  BSYNC B1 ;  /* 0x0000000000017941 */ /* 0x000fea0003800000 */
.L_x_229:
        /* <DEDUP_REMOVED lines=12> */
.L_x_232:
[----:B------:R-:W-:Y:S05]  /*ace0*/  BSYNC B1 ;  /* 0x0000000000017941 */ /* 0x000fea0003800000 */
.L_x_231:
[----:B-----5:R-:W-:Y:S01]  /*acf0*/  LOP3.LUT R2, R2, 0xff, RZ, 0xc0, !PT ;  /* 0x000000ff02027812 */ /* 0x020fe200078ec0ff */
[----:B------:R-:W-:Y:S01]  /*ad00*/  BSSY B1, `(.L_x_233) ;  /* 0x000000b000017945 */ /* 0x000fe20003800000 */
[----:B------:R-:W-:Y:S02]  /*ad10*/  ISETP.LT.OR P3, PT, R42, 0x49, !P0 ;  /* 0x000000492a00780c */ /* 0x000fe40004761670 */
[----:B------:R-:W-:-:S05]  /*ad20*/  F2FP.F16.E4M3.UNPACK_B R2, R2 ;  /* 0x00000002ff02723e */ /* 0x000fca00020006ff */
[----:B------:R-:W-:-:S05]  /*ad30*/  HADD2.F32 R2, -RZ, R2.H0_H0 ;  /* 0x20000002ff027230 */ /* 0x000fca0000004100 */
[----:B0-----:R-:W-:-:S04]  /*ad40*/  FMUL R3, R2, UR17 ;  /* 0x0000001102037c20 */ /* 0x001fc80008400000 */
[----:B------:R-:W-:Y:S01]  /*ad50*/  FFMA R3, R0, UR18, R3 ;  /* 0x0000001200037c23 */ /* 0x000fe20008000003 */
[----:B------:R-:W-:-:S04]  /*ad60*/  PRMT R0, RZ, 0x7610, R0 ;  /* 0x00007610ff007816 */ /* 0x000fc80000000000 */
[----:B------:R-:W-:-:S05]  /*ad70*/  F2FP.SATFINITE.E4M3.F32.PACK_AB_MERGE_C R3, RZ, R3, RZ ;  /* 0x00000003ff03723e */ /* 0x000fca00048070ff */
[----:B------:R0:W-:Y:S01]  /*ad80*/  @!P2 STG.E.U8 desc[UR26][R30.64+0x41], R3 ;  /* 0x000041031e00a986 */ /* 0x0001e2000c10111a */
[----:B------:R-:W-:Y:S05]  /*ad90*/  @P3 BRA `(.L_x_234) ;  /* 0x0000000000043947 */ /* 0x000fea0003800000 */
[----:B------:R0:W5:Y:S02]  /*ada0*/  LDG.E.U8 R0, desc[UR26][R24.64+0x48] ;  /* 0x0000481a18007981 */ /* 0x000164000c1e1100 */
.L_x_234:
[----:B------:R-:W-:Y:S05]  /*adb0*/  BSYNC B1 ;  /* 0x0000000000017941 */ /* 0x000fea0003800000 */
.L_x_233:
[----:B------:R-:W2:Y:S01]  /*adc0*/  LDL.LU R2, [R1] ;  /* 0x0000000001027983 */ /* 0x000ea20000300800 */
[----:B-----5:R-:W-:Y:S01]  /*add0*/  LOP3.LUT R0, R0, 0xff, RZ, 0xc0, !PT ;  /* 0x000000ff00007812 */ /* 0x020fe200078ec0ff */
[----:B------:R-:W-:Y:S01]  /*ade0*/  BSSY B1, `(.L_x_235) ;  /* 0x000000b000017945 */ /* 0x000fe20003800000 */
[----:B------:R-:W-:Y:S02]  /*adf0*/  ISETP.LT.OR P2, PT, R42, 0x4a, !P0 ;  /* 0x0000004a2a00780c */ /* 0x000fe40004741670 */
[----:B------:R-:W-:-:S05]  /*ae00*/  F2FP.F16.E4M3.UNPACK_B R0, R0 ;  /* 0x00000000ff00723e */ /* 0x000fca00020006ff */
[----:B------:R-:W-:-:S05]  /*ae10*/  HADD2.F32 R0, -RZ, R0.H0_H0 ;  /* 0x20000000ff007230 */ /* 0x000fca0000004100 */
[----:B------:R-:W-:-:S04]  /*ae20*/  FMUL R0, R0, UR17 ;  /* 0x0000001100007c20 */ /* 0x000fc80008400000 */
[----:B--2---:R-:W-:-:S05]  /*ae30*/  FFMA R0, R2, UR18, R0 ;  /* 0x0000001202007c23 */ /* 0x004fca0008000000 */
[----:B0-----:R-:W-:Y:S02]  /*ae40*/  F2FP.SATFINITE.E4M3.F32.PACK_AB_MERGE_C R3, RZ, R0, RZ ;  /* 0x00000000ff03723e */ /* 0x001fe400048070ff */
[----:B------:R-:W-:-:S03]  /*ae50*/  PRMT R0, RZ, 0x7610, R0 ;  /* 0x00007610ff007816 */ /* 0x000fc60000000000 */
[----:B------:R0:W-:Y:S01]  /*ae60*/  @!P3 STG.E.U8 desc[UR26][R28.64+0x48], R3 ;  /* 0x000048031c00b986 */ /* 0x0001e2000c10111a */
[----:B------:R-:W-:Y:S05]  /*ae70*/  @P2 BRA `(.L_x_236) ;  /* 0x0000000000042947 */ /* 0x000fea0003800000 */
[----:B------:R2:W5:Y:S02]  /*ae80*/  LDG.E.U8 R0, desc[UR26][R24.64+0x49] ;  /* 0x0000491a18007981 */ /* 0x000564000c1e1100 */
.L_x_236:
[----:B------:R-:W-:Y:S05]  /*ae90*/  BSYNC B1 ;  /* 0x0000000000017941 */ /* 0x000fea0003800000 */
.L_x_235:
[----:B------:R-:W3:Y:S01]  /*aea0*/  LDL.LU R2, [R1+0x4] ;  /* 0x0000040001027983 */ /* 0x000ee20000300800 */
[----:B-----5:R-:W-:Y:S01]  /*aeb0*/  LOP3.LUT R0, R0, 0xff, RZ, 0xc0, !PT ;  /* 0x000000ff00007812 */ /* 0x020fe200078ec0ff */
[----:B------:R-:W-:Y:S01]  /*aec0*/  BSSY B1, `(.L_x_237) ;  /* 0x000000b000017945 */ /* 0x000fe20003800000 */
[----:B------:R-:W-:Y:S02]  /*aed0*/  ISETP.LT.OR P3, PT, R42, 0x49, !P1 ;  /* 0x000000492a00780c */ /* 0x000fe40004f61670 */
[----:B------:R-:W-:-:S05]  /*aee0*/  F2FP.F16.E4M3.UNPACK_B R0, R0 ;  /* 0x00000000ff00723e */ /* 0x000fca00020006ff */
[----:B------:R-:W-:-:S05]  /*aef0*/  HADD2.F32 R0, -RZ, R0.H0_H0 ;  /* 0x20000000ff007230 */ /* 0x000fca0000004100 */
[----:B------:R-:W-:-:S04]  /*af00*/  FMUL R0, R0, UR17 ;  /* 0x0000001100007c20 */ /* 0x000fc80008400000 */
[----:B---3--:R-:W-:-:S05]  /*af10*/  FFMA R0, R2, UR18, R0 ;  /* 0x0000001202007c23 */ /* 0x008fca0008000000 */
[----:B0-----:R-:W-:Y:S02]  /*af20*/  F2FP.SATFINITE.E4M3.F32.PACK_AB_MERGE_C R3, RZ, R0, RZ ;  /* 0x00000000ff03723e */ /* 0x001fe400048070ff */
[----:B------:R-:W-:-:S03]  /*af30*/  PRMT R0, RZ, 0x7610, R0 ;  /* 0x00007610ff007816 */ /* 0x000fc60000000000 */
[----:B------:R0:W-:Y:S01]  /*af40*/  @!P2 STG.E.U8 desc[UR26][R28.64+0x49], R3 ;  /* 0x000049031c00a986 */ /* 0x0001e2000c10111a */
[----:B------:R-:W-:Y:S05]  /*af50*/  @P3 BRA `(.L_x_238) ;  /* 0x0000000000043947 */ /* 0x000fea0003800000 */
[----:B------:R3:W5:Y:S02]  /*af60*/  LDG.E.U8 R0, desc[UR26][R26.64+0x48] ;  /* 0x0000481a1a007981 */ /* 0x000764000c1e1100 */
.L_x_238:
[----:B------:R-:W-:Y:S05]  /*af70*/  BSYNC B1 ;  /* 0x0000000000017941 */ /* 0x000fea0003800000 */
.L_x_237:
[----:B------:R-:W2:Y:S01]  /*af80*/  LDL.LU R2, [R1+0x8] ;  /* 0x0000080001027983 */ /* 0x000ea20000300800 */
        /* <DEDUP_REMOVED lines=12> */
.L_x_240:
[----:B------:R-:W-:Y:S05]  /*b050*/  BSYNC B1 ;  /* 0x0000000000017941 */ /* 0x000fea0003800000 */
.L_x_239:
        /* <DEDUP_REMOVED lines=13> */
.L_x_242:
[----:B------:R-:W-:Y:S05]  /*b130*/  BSYNC B1 ;  /* 0x0000000000017941 */ /* 0x000fea0003800000 */
.L_x_241:
        /* <DEDUP_REMOVED lines=13> */
.L_x_244:
[----:B------:R-:W-:Y:S05]  /*b210*/  BSYNC B1 ;  /* 0x0000000000017941 */ /* 0x000fea0003800000 */
.L_x_243:
        /* <DEDUP_REMOVED lines=13> */
.L_x_246:
[----:B------:R-:W-:Y:S05]  /*b2f0*/  BSYNC B1 ;  /* 0x0000000000017941 */ /* 0x000fea0003800000 */
.L_x_245:
        /* <DEDUP_REMOVED lines=13> */
.L_x_248:
[----:B------:R-:W-:Y:S05]  /*b3d0*/  BSYNC B1 ;  /* 0x0000000000017941 */ /* 0x000fea0003800000 */
.L_x_247:
        /* <DEDUP_REMOVED lines=13> */
.L_x_250:
[----:B------:R-:W-:Y:S05]  /*b4b0*/  BSYNC B1 ;  /* 0x0000000000017941 */ /* 0x000fea0003800000 */
.L_x_249:
        /* <DEDUP_REMOVED lines=13> */
.L_x_252:
[----:B------:R-:W-:Y:S05]  /*b590*/  BSYNC B1 ;  /* 0x0000000000017941 */ /* 0x000fea0003800000 */
.L_x_251:
        /* <DEDUP_REMOVED lines=13> */
.L_x_254:
[----:B------:R-:W-:Y:S05]  /*b670*/  BSYNC B1 ;  /* 0x0000000000017941 */ /* 0x000fea0003800000 */
.L_x_253:
        /* <DEDUP_REMOVED lines=13> */
.L_x_256:
[----:B------:R-:W-:Y:S05]  /*b750*/  BSYNC B1 ;  /* 0x0000000000017941 */ /* 0x000fea0003800000 */
.L_x_255:
        /* <DEDUP_REMOVED lines=13> */
.L_x_258:
[----:B------:R-:W-:Y:S05]  /*b830*/  BSYNC B1 ;  /* 0x0000000000017941 */ /* 0x000fea0003800000 */
.L_x_257:
        /* <DEDUP_REMOVED lines=13> */
.L_x_260:
[----:B------:R-:W-:Y:S05]  /*b910*/  BSYNC B1 ;  /* 0x0000000000017941 */ /* 0x000fea0003800000 */
.L_x_259:
        /* <DEDUP_REMOVED lines=13> */
.L_x_262:
[----:B------:R-:W-:Y:S05]  /*b9f0*/  BSYNC B1 ;  /* 0x0000000000017941 */ /* 0x000fea0003800000 */
.L_x_261:
        /* <DEDUP_REMOVED lines=13> */
.L_x_264:
[----:B------:R-:W-:Y:S05]  /*bad0*/  BSYNC B1 ;  /* 0x0000000000017941 */ /* 0x000fea0003800000 */
.L_x_263:
        /* <DEDUP_REMOVED lines=13> */
.L_x_266:
[----:B------:R-:W-:Y:S05]  /*bbb0*/  BSYNC B1 ;  /* 0x0000000000017941 */ /* 0x000fea0003800000 */
.L_x_265:
        /* <DEDUP_REMOVED lines=13> */
.L_x_268:
[----:B------:R-:W-:Y:S05]  /*bc90*/  BSYNC B1 ;  /* 0x0000000000017941 */ /* 0x000fea0003800000 */
.L_x_267:
        /* <DEDUP_REMOVED lines=13> */
.L_x_270:
[----:B------:R-:W-:Y:S05]  /*bd70*/  BSYNC B1 ;  /* 0x0000000000017941 */ /* 0x000fea0003800000 */
.L_x_269:
        /* <DEDUP_REMOVED lines=13> */
.L_x_272:
[----:B------:R-:W-:Y:S05]  /*be50*/  BSYNC B1 ;  /* 0x0000000000017941 */ /* 0x000fea0003800000 */
.L_x_271:
        /* <DEDUP_REMOVED lines=13> */
.L_x_274:
[----:B------:R-:W-:Y:S05]  /*bf30*/  BSYNC B1 ;  /* 0x0000000000017941 */ /* 0x000fea0003800000 */
.L_x_273:
        /* <DEDUP_REMOVED lines=13> */
.L_x_276:
[----:B------:R-:W-:Y:S05]  /*c010*/  BSYNC B1 ;  /* 0x0000000000017941 */ /* 0x000fea0003800000 */
.L_x_275:
        /* <DEDUP_REMOVED lines=13> */
.L_x_278:
[----:B------:R-:W-:Y:S05]  /*c0f0*/  BSYNC B1 ;  /* 0x0000000000017941 */ /* 0x000fea0003800000 */
.L_x_277:
        /* <DEDUP_REMOVED lines=13> */
.L_x_280:
[----:B------:R-:W-:Y:S05]  /*c1d0*/  BSYNC B1 ;  /* 0x0000000000017941 */ /* 0x000fea0003800000 */
.L_x_279:
        /* <DEDUP_REMOVED lines=13> */
.L_x_282:
[----:B------:R-:W-:Y:S05]  /*c2b0*/  BSYNC B1 ;  /* 0x0000000000017941 */ /* 0x000fea0003800000 */
.L_x_281:
        /* <DEDUP_REMOVED lines=13> */
.L_x_284:
[----:B------:R-:W-:Y:S05]  /*c390*/  BSYNC B1 ;  /* 0x0000000000017941 */ /* 0x000fea0003800000 */
.L_x_283:
        /* <DEDUP_REMOVED lines=13> */
.L_x_286:
[----:B------:R-:W-:Y:S05]  /*c470*/  BSYNC B1 ;  /* 0x0000000000017941 */ /* 0x000fea0003800000 */
.L_x_285:
        /* <DEDUP_REMOVED lines=13> */
.L_x_288:
[----:B------:R-:W-:Y:S05]  /*c550*/  BSYNC B1 ;  /* 0x0000000000017941 */ /* 0x000fea0003800000 */
.L_x_287:
[----:B------:R-:W-:Y:S05]  /*c560*/  @P1 BRA `(.L_x_289) ;  /* 0x0000002000a41947 */ /* 0x000fea0003800000 */
[----:B------:R-:W2:Y:S01]  /*c570*/  LDL.LU R2, [R1+0x6c] ;  /* 0x00006c0001027983 */ /* 0x000ea20000300800 */
[----:B-----5:R-:W-:-:S04]  /*c580*/  LOP3.LUT R0, R0, 0xff, RZ, 0xc0, !PT ;  /* 0x000000ff00007812 */ /* 0x020fc800078ec0ff */
[----:B------:R-:W-:-:S05]  /*c590*/  F2FP.F16.E4M3.UNPACK_B R0, R0 ;  /* 0x00000000ff00723e */ /* 0x000fca00020006ff */
[----:B------:R-:W-:-:S05]  /*c5a0*/  HADD2.F32 R0, -RZ, R0.H0_H0 ;  /* 0x20000000ff007230 */ /* 0x000fca0000004100 */
[----:B------:R-:W-:-:S04]  /*c5b0*/  FMUL R0, R0, UR17 ;  /* 0x0000001100007c20 */ /* 0x000fc80008400000 */
[----:B--2---:R-:W-:-:S05]  /*c5c0*/  FFMA R0, R2, UR18, R0 ;  /* 0x0000001202007c23 */ /* 0x004fca0008000000 */
[----:B0-----:R-:W-:-:S05]  /*c5d0*/  F2FP.SATFINITE.E4M3.F32.PACK_AB_MERGE_C R3, RZ, R0, RZ ;  /* 0x00000000ff03723e */ /* 0x001fca00048070ff */
[----:B------:R0:W-:Y:S01]  /*c5e0*/  STG.E.U8 desc[UR26][R30.64+0x79], R3 ;  /* 0x000079031e007986 */ /* 0x0001e2000c10111a */
[----:B------:R-:W-:Y:S05]  /*c5f0*/  BRA `(.L_x_289) ;  /* 0x0000002000807947 */ /* 0x000fea0003800000 */
.L_x_32:
[----:B------:R-:W-:Y:S01]  /*c600*/  ISETP.GE.AND P3, PT, R41, 0x1, PT ;  /* 0x000000012900780c */ /* 0x000fe20003f66270 */
[----:B------:R-:W-:Y:S01]  /*c610*/  FMUL R227, R227, UR18 ;  /* 0x00000012e3e37c20 */ /* 0x000fe20008400000 */
[----:B------:R-:W-:Y:S01]  /*c620*/  ISETP.GE.AND P2, PT, R41, 0x9, PT ;  /* 0x000000092900780c */ /* 0x000fe20003f46270 */
[----:B------:R-:W-:Y:S01]  /*c630*/  FMUL R228, R228, UR18 ;  /* 0x00000012e4e47c20 */ /* 0x000fe20008400000 */
[C---:B------:R-:W-:Y:S01]  /*c640*/  ISETP.LT.OR P0, PT, R42.reuse, 0x1, !P3 ;  /* 0x000000012a00780c */ /* 0x040fe20005f01670 */
[----:B------:R-:W-:Y:S01]  /*c650*/  FMUL R225, R225, UR18 ;  /* 0x00000012e1e17c20 */ /* 0x000fe20008400000 */
[----:B------:R-:W-:Y:S01]  /*c660*/  ISETP.LT.OR P1, PT, R42, 0x2, !P3 ;  /* 0x000000022a00780c */ /* 0x000fe20005f21670 */
[----:B------:R-:W-:Y:S01]  /*c670*/  FMUL R226, R226, UR18 ;  /* 0x00000012e2e27c20 */ /* 0x000fe20008400000 */
[----:B------:R-:W-:Y:S02]  /*c680*/  ISETP.LT.OR P6, PT, R42, 0x2, !P2 ;  /* 0x000000022a00780c */ /* 0x000fe400057c1670 */
[----:B------:R-:W-:-:S02]  /*c690*/  F2FP.SATFINITE.E4M3.F32.PACK_AB_MERGE_C R33, RZ, R228, RZ ;  /* 0x000000e4ff21723e */ /* 0x000fc400048070ff */
[----:B------:R-:W-:Y:S02]  /*c6a0*/  F2FP.SATFINITE.E4M3.F32.PACK_AB_MERGE_C R227, RZ, R227, RZ ;  /* 0x000000e3ffe3723e */ /* 0x000fe400048070ff */
[C---:B------:R-:W-:Y:S02]  /*c6b0*/  ISETP.LT.OR P5, PT, R42.reuse, 0x1, !P2 ;  /* 0x000000012a00780c */ /* 0x040fe400057a1670 */
[----:B------:R-:W-:Y:S01]  /*c6c0*/  F2FP.SATFINITE.E4M3.F32.PACK_AB_MERGE_C R225, RZ, R225, RZ ;  /* 0x000000e1ffe1723e */ /* 0x000fe200048070ff */
[----:B------:R0:W-:Y:S01]  /*c6d0*/  @!P0 STG.E.U8 desc[UR26][R24.64], R33 ;  /* 0x0000002118008986 */ /* 0x0001e2000c10111a */
[----:B------:R-:W-:Y:S01]  /*c6e0*/  ISETP.LT.OR P0, PT, R42, 0x9, !P3 ;  /* 0x000000092a00780c */ /* 0x000fe20005f01670 */
[----:B------:R-:W-:Y:S01]  /*c6f0*/  FMUL R224, R224, UR18 ;  /* 0x00000012e0e07c20 */ /* 0x000fe20008400000 */
[----:B------:R-:W-:Y:S01]  /*c700*/  F2FP.SATFINITE.E4M3.F32.PACK_AB_MERGE_C R35, RZ, R226, RZ ;  /* 0x000000e2ff23723e */ /* 0x000fe200048070ff */
[----:B------:R-:W-:Y:S01]  /*c710*/  @!P1 STG.E.U8 desc[UR26][R24.64+0x1], R227 ;  /* 0x000001e318009986 */ /* 0x000fe2000c10111a */
[----:B------:R-:W-:-:S03]  /*c720*/  ISETP.LT.OR P1, PT, R42, 0xa, !P3 ;  /* 0x0000000a2a00780c */ /* 0x000fc60005f21670 */
[----:B------:R-:W-:Y:S01]  /*c730*/  @!P6 STG.E.U8 desc[UR26][R26.64+0x1], R225 ;  /* 0x000001e11a00e986 */ /* 0x000fe2000c10111a */
[----:B------:R-:W-:Y:S01]  /*c740*/  ISETP.LT.OR P6, PT, R42, 0xa, !P2 ;  /* 0x0000000a2a00780c */ /* 0x000fe200057c1670 */
[----:B------:R-:W-:Y:S01]  /*c750*/  FMUL R223, R223, UR18 ;  /* 0x00000012dfdf7c20 */ /* 0x000fe20008400000 */
[----:B------:R-:W-:Y:S01]  /*c760*/  FMUL R221, R221, UR18 ;  /* 0x00000012dddd7c20 */ /* 0x000fe20008400000 */
[----:B------:R1:W-:Y:S01]  /*c770*/  @!P5 STG.E.U8 desc[UR26][R26.64], R35 ;  /* 0x000000231a00d986 */ /* 0x0003e2000c10111a */
[----:B0-----:R-:W-:Y:S02]  /*c780*/  F2FP.SATFINITE.E4M3.F32.PACK_AB_MERGE_C R33, RZ, R224, RZ ;  /* 0x000000e0ff21723e */ /* 0x001fe400048070ff */
[----:B------:R-:W-:Y:S01]  /*c790*/  F2FP.SATFINITE.E4M3.F32.PACK_AB_MERGE_C R223, RZ, R223, RZ ;  /* 0x000000dfffdf723e */ /* 0x000fe200048070ff */
[----:B------:R-:W-:Y:S01]  /*c7a0*/  FMUL R222, R222, UR18 ;  /* 0x00000012dede7c20 */ /* 0x000fe20008400000 */
[----:B------:R-:W-:Y:S01]  /*c7b0*/  ISETP.LT.OR P5, PT, R42, 0x9, !P2 ;  /* 0x000000092a00780c */ /* 0x000fe200057a1670 */
[----:B------:R-:W-:Y:S01]  /*c7c0*/  FMUL R220, R220, UR18 ;  /* 0x00000012dcdc7c20 */ /* 0x000fe20008400000 */
[----:B------:R-:W-:Y:S01]  /*c7d0*/  F2FP.SATFINITE.E4M3.F32.PACK_AB_MERGE_C R221, RZ, R221, RZ ;  /* 0x000000ddffdd723e */ /* 0x000fe200048070ff */
[----:B------:R0:W-:Y:S01]  /*c7e0*/  @!P0 STG.E.U8 desc[UR26][R24.64+0x8], R33 ;  /* 0x0000082118008986 */ /* 0x0001e2000c10111a */
[----:B------:R-:W-:-:S03]  /*c7f0*/  ISETP.LT.OR P0, PT, R42, 0x11, !P3 ;  /* 0x000000112a00780c */ /* 0x000fc60005f01670 */
[----:B------:R-:W-:Y:S01]  /*c800*/  @!P1 STG.E.U8 desc[UR26][R24.64+0x9], R223 ;  /* 0x000009df18009986 */ /* 0x000fe2000c10111a */
[----:B------:R-:W-:-:S03]  /*c810*/  ISETP.LT.OR P1, PT, R42, 0x12, !P3 ;  /* 0x000000122a00780c */ /* 0x000fc60005f21670 */
[----:B------:R-:W-:Y:S01]  /*c820*/  @!P6 STG.E.U8 desc[UR26][R26.64+0x9], R221 ;  /* 0x000009dd1a00e986 */ /* 0x000fe2000c10111a */
[C---:B------:R-:W-:Y:S01]  /*c830*/  ISETP.LT.OR P6, PT, R42.reuse, 0x12, !P2 ;  /* 0x000000122a00780c */ /* 0x040fe200057c1670 */
[----:B------:R-:W-:Y:S01]  /*c840*/  FMUL R219, R219, UR18 ;  /* 0x00000012dbdb7c20 */ /* 0x000fe20008400000 */
[----:B-1----:R-:W-:Y:S01]  /*c850*/  F2FP.SATFINITE.E4M3.F32.PACK_AB_MERGE_C R35, RZ, R222, RZ ;  /* 0x000000deff23723e */ /* 0x002fe200048070ff */
[----:B------:R-:W-:Y:S01]  /*c860*/  FMUL R217, R217, UR18 ;  /* 0x00000012d9d97c20 */ /* 0x000fe20008400000 */
[----:B0-----:R-:W-:Y:S01]  /*c870*/  F2FP.SATFINITE.E4M3.F32.PACK_AB_MERGE_C R33, RZ, R220, RZ ;  /* 0x000000dcff21723e */ /* 0x001fe200048070ff */
[----:B------:R-:W2:Y:S01]  /*c880*/  LDL.LU R226, [R1+0x8] ;  /* 0x0000080001e27983 */ /* 0x000ea20000300800 */
[----:B------:R-:W-:Y:S02]  /*c890*/  F2FP.SATFINITE.E4M3.F32.PACK_AB_MERGE_C R219, RZ, R219, RZ ;  /* 0x000000dbffdb723e */ /* 0x000fe400048070ff */
[----:B------:R-:W-:Y:S01]  /*c8a0*/  F2FP.SATFINITE.E4M3.F32.PACK_AB_MERGE_C R217, RZ, R217, RZ ;  /* 0x000000d9ffd9723e */ /* 0x000fe200048070ff */
[----:B------:R0:W-:Y:S01]  /*c8b0*/  @!P5 STG.E.U8 desc[UR26][R26.64+0x8], R35 ;  /* 0x000008231a00d986 */ /* 0x0001e2000c10111a */
[----:B------:R-:W-:Y:S01]  /*c8c0*/  ISETP.LT.OR P5, PT, R42, 0x11, !P2 ;  /* 0x000000112a00780c */ /* 0x000fe200057a1670 */
[----:B------:R-:W-:-:S02]  /*c8d0*/  FMUL R218, R218, UR18 ;  /* 0x00000012dada7c20 */ /* 0x000fc40008400000 */
[----:B------:R-:W3:Y:S04]  /*c8e0*/  LDL.LU R227, [R1+0x4] ;  /* 0x0000040001e37983 */ /* 0x000ee80000300800 */
[----:B------:R-:W4:Y:S04]  /*c8f0*/  LDL.LU R225, [R1] ;  /* 0x0000000001e17983 */ /* 0x000f280000300800 */
[----:B------:R1:W-:Y:S01]  /*c900*/  @!P0 STG.E.U8 desc[UR26][R24.64+0x10], R33 ;  /* 0x0000102118008986 */ /* 0x0003e2000c10111a */
[----:B------:R-:W-:-:S03]  /*c910*/  ISETP.LT.OR P0, PT, R42, 0x19, !P3 ;  /* 0x000000192a00780c */ /* 0x000fc60005f01670 */
[----:B------:R-:W-:Y:S01]  /*c920*/  @!P1 STG.E.U8 desc[UR26][R24.64+0x11], R219 ;  /* 0x000011db18009986 */ /* 0x000fe2000c10111a */
[----:B------:R-:W-:-:S03]  /*c930*/  ISETP.LT.OR P1, PT, R42, 0x1a, !P3 ;  /* 0x0000001a2a00780c */ /* 0x000fc60005f21670 */
[----:B------:R-:W-:Y:S01]  /*c940*/  @!P6 STG.E.U8 desc[UR26][R26.64+0x11], R217 ;  /* 0x000011d91a00e986 */ /* 0x000fe2000c10111a */
[----:B------:R-:W-:Y:S01]  /*c950*/  ISETP.LT.OR P6, PT, R42, 0x1a, !P2 ;  /* 0x0000001a2a00780c */ /* 0x000fe200057c1670 */
[----:B------:R-:W-:Y:S01]  /*c960*/  FMUL R216, R216, UR18 ;  /* 0x00000012d8d87c20 */ /* 0x000fe20008400000 */
[----:B0-----:R-:W-:Y:S01]  /*c970*/  F2FP.SATFINITE.E4M3.F32.PACK_AB_MERGE_C R35, RZ, R218, RZ ;  /* 0x000000daff23723e */ /* 0x001fe200048070ff */
[----:B------:R-:W-:Y:S01]  /*c980*/  FMUL R215, R215, UR18 ;  /* 0x00000012d7d77c20 */ /* 0x000fe20008400000 */
[----:B------:R-:W-:Y:S01]  /*c990*/  FMUL R213, R213, UR18 ;  /* 0x00000012d5d57c20 */ /* 0x000fe20008400000 */
[----:B------:R-:W-:Y:S01]  /*c9a0*/  FMUL R214, R214, UR18 ;  /* 0x00000012d6d67c20 */ /* 0x000fe20008400000 */
[----:B-1----:R-:W-:Y:S01]  /*c9b0*/  F2FP.SATFINITE.E4M3.F32.PACK_AB_MERGE_C R33, RZ, R216, RZ ;  /* 0x000000d8ff21723e */ /* 0x002fe200048070ff */
[----:B------:R0:W-:Y:S01]  /*c9c0*/  @!P5 STG.E.U8 desc[UR26][R26.64+0x10], R35 ;  /* 0x000010231a00d986 */ /* 0x0001e2000c10111a */
[----:B------:R-:W-:Y:S02]  /*c9d0*/  F2FP.SATFINITE.E4M3.F32.PACK_AB_MERGE_C R215, RZ, R215, RZ ;  /* 0x000000d7ffd7723e */ /* 0x000fe400048070ff */
        /* <DEDUP_REMOVED lines=12> */
[----:B-1----:R-:W-:Y:S01]  /*caa0*/  F2FP.SATFINITE.E4M3.F32.PACK_AB_MERGE_C R33, RZ, R212, RZ ;  /* 0x000000d4ff21723e */ /* 0x002fe200048070ff */
[----:B------:R-:W-:Y:S01]  /*cab0*/  FMUL R210, R210, UR18 ;  /* 0x00000012d2d27c20 */ /* 0x000fe20008400000 */
[----:B------:R-:W-:Y:S01]  /*cac0*/  F2FP.SATFINITE.E4M3.F32.PACK_AB_MERGE_C R211, RZ, R211, RZ ;  /* 0x000000d3ffd3723e */ /* 0x000fe200048070ff */
[----:B------:R0:W-:Y:S01]  /*cad0*/  @!P5 STG.E.U8 desc[UR26][R26.64+0x18], R35 ;  /* 0x000018231a00d986 */ /* 0x0001e2000c10111a */
[C---:B------:R-:W-:Y:S02]  /*cae0*/  ISETP.LT.OR P5, PT, R42.reuse, 0x21, !P2 ;  /* 0x000000212a00780c */ /* 0x040fe400057a1670 */
        /* <DEDUP_REMOVED lines=111> */
[C---:B------:R-:W-:Y:S01]  /*d1e0*/  ISETP.LT.OR P5, PT, R42.reuse, 0x59, !P2 ;  /* 0x000000592a00780c */ /* 0x040fe200057a1670 */
[----:B------:R-:W-:Y:S01]  /*d1f0*/  FMUL R179, R179, UR18 ;  /* 0x00000012b3b37c20 */ /* 0x000fe20008400000 */
[----:B------:R-:W-:Y:S01]  /*d200*/  F2FP.SATFINITE.E4M3.F32.PACK_AB_MERGE_C R181, RZ, R181, RZ ;  /* 0x000000b5ffb5723e */ /* 0x000fe200048070ff */
[----:B------:R1:W-:Y:S04]  /*d210*/  @!P0 STG.E.U8 desc[UR26][R24.64+0x58], R33 ;  /* 0x0000582118008986 */ /* 0x0003e8000c10111a */
[----:B------:R-:W-:Y:S04]  /*d220*/  @!P1 STG.E.U8 desc[UR26][R24.64+0x59], R183 ;  /* 0x000059b718009986 */ /* 0x000fe8000c10111a */
[----:B------:R-:W-:Y:S01]  /*d230*/  @!P6 STG.E.U8 desc[UR26][R26.64+0x59], R181 ;  /* 0x000059b51a00e986 */ /* 0x000fe2000c10111a */
[----:B------:R-:W-:-:S02]  /*d240*/  ISETP.LT.OR P6, PT, R42, 0x62, !P3 ;  /* 0x000000622a00780c */ /* 0x000fc40005fc1670 */
[----:B0-----:R-:W-:Y:S01]  /*d250*/  F2FP.SATFINITE.E4M3.F32.PACK_AB_MERGE_C R35, RZ, R182, RZ ;  /* 0x000000b6ff23723e */ /* 0x001fe200048070ff */
[----:B------:R-:W-:Y:S01]  /*d260*/  FMUL R180, R180, UR18 ;  /* 0x00000012b4b47c20 */ /* 0x000fe20008400000 */
[----:B------:R-:W-:Y:S01]  /*d270*/  F2FP.SATFINITE.E4M3.F32.PACK_AB_MERGE_C R179, RZ, R179, RZ ;  /* 0x000000b3ffb3723e */ /* 0x000fe200048070ff */
[----:B------:R-:W-:Y:S01]  /*d280*/  FMUL R178, R178, UR18 ;  /* 0x00000012b2b27c20 */ /* 0x000fe20008400000 */
[----:B------:R-:W-:Y:S01]  /*d290*/  FMUL R177, R177, UR18 ;  /* 0x00000012b1b17c20 */ /* 0x000fe20008400000 */
[----:B------:R0:W-:Y:S01]  /*d2a0*/  @!P5 STG.E.U8 desc[UR26][R26.64+0x58], R35 ;  /* 0x000058231a00d986 */ /* 0x0001e2000c10111a */
[C---:B------:R-:W-:Y:S02]  /*d2b0*/  ISETP.LT.OR P5, PT, R42.reuse, 0x61, !P3 ;  /* 0x000000612a00780c */ /* 0x040fe40005fa1670 */
[----:B------:R-:W-:Y:S01]  /*d2c0*/  ISETP.LT.OR P0, PT, R42, 0x61, !P2 ;  /* 0x000000612a00780c */ /* 0x000fe20005701670 */
[----:B------:R-:W-:Y:S01]  /*d2d0*/  FMUL R176, R176, UR18 ;  /* 0x00000012b0b07c20 */ /* 0x000fe20008400000 */
[C---:B------:R-:W-:Y:S01]  /*d2e0*/  ISETP.LT.OR P1, PT, R42.reuse, 0x62, !P2 ;  /* 0x000000622a00780c */ /* 0x040fe20005721670 */
[----:B------:R-:W-:Y:S01]  /*d2f0*/  @!P6 STG.E.U8 desc[UR26][R24.64+0x61], R179 ;  /* 0x000061b31800e986 */ /* 0x000fe2000c10111a */
[----:B------:R-:W-:-:S02]  /*d300*/  ISETP.LT.OR P6, PT, R42, 0x69, !P3 ;  /* 0x000000692a00780c */ /* 0x000fc40005fc1670 */
[----:B-1----:R-:W-:Y:S01]  /*d310*/  F2FP.SATFINITE.E4M3.F32.PACK_AB_MERGE_C R33, RZ, R180, RZ ;  /* 0x000000b4ff21723e */ /* 0x002fe200048070ff */
[----:B------:R-:W-:Y:S01]  /*d320*/  FMUL R175, R175, UR18 ;  /* 0x00000012afaf7c20 */ /* 0x000fe20008400000 */
[----:B------:R-:W-:Y:S01]  /*d330*/  F2FP.SATFINITE.E4M3.F32.PACK_AB_MERGE_C R177, RZ, R177, RZ ;  /* 0x000000b1ffb1723e */ /* 0x000fe200048070ff */
[----:B------:R-:W-:Y:S01]  /*d340*/  FMUL R174, R174, UR18 ;  /* 0x00000012aeae7c20 */ /* 0x000fe20008400000 */
[----:B0-----:R-:W-:Y:S01]  /*d350*/  F2FP.SATFINITE.E4M3.F32.PACK_AB_MERGE_C R35, RZ, R178, RZ ;  /* 0x000000b2ff23723e */ /* 0x001fe200048070ff */
[----:B------:R0:W-:Y:S01]  /*d360*/  @!P5 STG.E.U8 desc[UR26][R24.64+0x60], R33 ;  /* 0x000060211800d986 */ /* 0x0001e2000c10111a */
[----:B------:R-:W-:-:S03]  /*d370*/  F2FP.SATFINITE.E4M3.F32.PACK_AB_MERGE_C R37, RZ, R176, RZ ;  /* 0x000000b0ff25723e */ /* 0x000fc600048070ff */
[----:B------:R1:W-:Y:S01]  /*d380*/  @!P0 STG.E.U8 desc[UR26][R26.64+0x60], R35 ;  /* 0x000060231a008986 */ /* 0x0003e2000c10111a */
[----:B------:R-:W-:-:S03]  /*d390*/  ISETP.LT.OR P0, PT, R42, 0x6a, !P3 ;  /* 0x0000006a2a00780c */ /* 0x000fc60005f01670 */
[----:B------:R-:W-:Y:S01]  /*d3a0*/  @!P1 STG.E.U8 desc[UR26][R26.64+0x61], R177 ;  /* 0x000061b11a009986 */ /* 0x000fe2000c10111a */
[C---:B------:R-:W-:Y:S02]  /*d3b0*/  ISETP.LT.OR P1, PT, R42.reuse, 0x69, !P2 ;  /* 0x000000692a00780c */ /* 0x040fe40005721670 */
[C---:B------:R-:W-:Y:S01]  /*d3c0*/  ISETP.LT.OR P5, PT, R42.reuse, 0x6a, !P2 ;  /* 0x0000006a2a00780c */ /* 0x040fe200057a1670 */
[----:B------:R-:W-:Y:S01]  /*d3d0*/  @!P6 STG.E.U8 desc[UR26][R24.64+0x68], R37 ;  /* 0x000068251800e986 */ /* 0x000fe2000c10111a */
[----:B------:R-:W-:Y:S01]  /*d3e0*/  ISETP.LT.OR P6, PT, R42, 0x71, !P3 ;  /* 0x000000712a00780c */ /* 0x000fe20005fc1670 */
[----:B------:R-:W-:Y:S01]  /*d3f0*/  FMUL R173, R173, UR18 ;  /* 0x00000012adad7c20 */ /* 0x000fe20008400000 */
[----:B------:R-:W-:Y:S01]  /*d400*/  F2FP.SATFINITE.E4M3.F32.PACK_AB_MERGE_C R175, RZ, R175, RZ ;  /* 0x000000afffaf723e */ /* 0x000fe200048070ff */
[----:B------:R-:W-:Y:S01]  /*d410*/  FMUL R172, R172, UR18 ;  /* 0x00000012acac7c20 */ /* 0x000fe20008400000 */
[----:B0-----:R-:W-:Y:S01]  /*d420*/  F2FP.SATFINITE.E4M3.F32.PACK_AB_MERGE_C R33, RZ, R174, RZ ;  /* 0x000000aeff21723e */ /* 0x001fe200048070ff */
[----:B------:R-:W-:Y:S01]  /*d430*/  FMUL R171, R171, UR18 ;  /* 0x00000012abab7c20 */ /* 0x000fe20008400000 */
[----:B------:R-:W-:Y:S01]  /*d440*/  F2FP.SATFINITE.E4M3.F32.PACK_AB_MERGE_C R173, RZ, R173, RZ ;  /* 0x000000adffad723e */ /* 0x000fe200048070ff */
[----:B------:R-:W-:Y:S01]  /*d450*/  @!P0 STG.E.U8 desc[UR26][R24.64+0x69], R175 ;  /* 0x000069af18008986 */ /* 0x000fe2000c10111a */
[----:B-1----:R-:W-:-:S02]  /*d460*/  F2FP.SATFINITE.E4M3.F32.PACK_AB_MERGE_C R35, RZ, R172, RZ ;  /* 0x000000acff23723e */ /* 0x002fc400048070ff */
[C---:B------:R-:W-:Y:S01]  /*d470*/  ISETP.LT.OR P0, PT, R42.reuse, 0x72, !P3 ;  /* 0x000000722a00780c */ /* 0x040fe20005f01670 */
[----:B------:R0:W-:Y:S01]  /*d480*/  @!P1 STG.E.U8 desc[UR26][R26.64+0x68], R33 ;  /* 0x000068211a009986 */ /* 0x0001e2000c10111a */
[----:B------:R-:W-:Y:S01]  /*d490*/  ISETP.LT.OR P1, PT, R42, 0x71, !P2 ;  /* 0x000000712a00780c */ /* 0x000fe20005721670 */
[----:B------:R-:W-:Y:S02]  /*d4a0*/  FMUL R170, R170, UR18 ;  /* 0x00000012aaaa7c20 */ /* 0x000fe40008400000 */
[----:B------:R-:W-:Y:S01]  /*d4b0*/  @!P5 STG.E.U8 desc[UR26][R26.64+0x69], R173 ;  /* 0x000069ad1a00d986 */ /* 0x000fe2000c10111a */
[C---:B------:R-:W-:Y:S01]  /*d4c0*/  ISETP.LT.OR P5, PT, R42.reuse, 0x72, !P2 ;  /* 0x000000722a00780c */ /* 0x040fe200057a1670 */
[----:B------:R-:W-:Y:S02]  /*d4d0*/  FMUL R169, R169, UR18 ;  /* 0x00000012a9a97c20 */ /* 0x000fe40008400000 */
[----:B------:R1:W-:Y:S01]  /*d4e0*/  @!P6 STG.E.U8 desc[UR26][R24.64+0x70], R35 ;  /* 0x000070231800e986 */ /* 0x0003e2000c10111a */
[----:B------:R-:W-:-:S02]  /*d4f0*/  ISETP.LT.OR P6, PT, R42, 0x79, !P3 ;  /* 0x000000792a00780c */ /* 0x000fc40005fc1670 */
        /* <DEDUP_REMOVED lines=8> */
[----:B------:R-:W-:Y:S02]  /*d580*/  F2FP.SATFINITE.E4M3.F32.PACK_AB_MERGE_C R167, RZ, R167, RZ ;  /* 0x000000a7ffa7723e */ /* 0x000fe400048070ff */
[----:B-1----:R-:W-:Y:S01]  /*d590*/  F2FP.SATFINITE.E4M3.F32.PACK_AB_MERGE_C R35, RZ, R168, RZ ;  /* 0x000000a8ff23723e */ /* 0x002fe200048070ff */
[----:B------:R-:W-:Y:S01]  /*d5a0*/  @!P1 STG.E.U8 desc[UR26][R26.64+0x70], R33 ;  /* 0x000070211a009986 */ /* 0x000fe2000c10111a */
[----:B------:R-:W-:-:S03]  /*d5b0*/  ISETP.GE.AND P1, PT, R41, 0x81, PT ;  /* 0x000000812900780c */ /* 0x000fc60003f26270 */
[----:B------:R-:W-:Y:S01]  /*d5c0*/  @!P5 STG.E.U8 desc[UR26][R26.64+0x71], R169 ;  /* 0x000071a91a00d986 */ /* 0x000fe2000c10111a */
[C---:B------:R-:W-:Y:S02]  /*d5d0*/  ISETP.LT.OR P5, PT, R42.reuse, 0x79, !P2 ;  /* 0x000000792a00780c */ /* 0x040fe400057a1670 */
[C---:B------:R-:W-:Y:S01]  /*d5e0*/  ISETP.LT.OR P2, PT, R42.reuse, 0x7a, !P2 ;  /* 0x0000007a2a00780c */ /* 0x040fe20005741670 */
[----:B------:R-:W-:Y:S01]  /*d5f0*/  @!P6 STG.E.U8 desc[UR26][R24.64+0x78], R35 ;  /* 0x000078231800e986 */ /* 0x000fe2000c10111a */
[C---:B------:R-:W-:Y:S01]  /*d600*/  ISETP.LT.OR P6, PT, R42.reuse, 0x1, !P1 ;  /* 0x000000012a00780c */ /* 0x040fe20004fc1670 */
[----:B------:R-:W-:Y:S02]  /*d610*/  FMUL R165, R165, UR18 ;  /* 0x00000012a5a57c20 */ /* 0x000fe40008400000 */
[----:B------:R0:W-:Y:S01]  /*d620*/  @!P3 STG.E.U8 desc[UR26][R24.64+0x79], R167 ;  /* 0x000079a71800b986 */ /* 0x0001e2000c10111a */
[----:B------:R-:W-:Y:S01]  /*d630*/  ISETP.LT.OR P3, PT, R42, 0x2, !P1 ;  /* 0x000000022a00780c */ /* 0x000fe20004f61670 */
[----:B------:R-:W-:Y:S01]  /*d640*/  FMUL R164, R164, UR18 ;  /* 0x00000012a4a47c20 */ /* 0x000fe20008400000 */
[----:B------:R-:W-:Y:S01]  /*d650*/  FMUL R163, R163, UR18 ;  /* 0x00000012a3a37c20 */ /* 0x000fe20008400000 */
[----:B------:R-:W-:Y:S01]  /*d660*/  F2FP.SATFINITE.E4M3.F32.PACK_AB_MERGE_C R37, RZ, R166, RZ ;  /* 0x000000a6ff25723e */ /* 0x000fe200048070ff */
[----:B------:R-:W-:Y:S01]  /*d670*/  FMUL R162, R162, UR18 ;  /* 0x00000012a2a27c20 */ /* 0x000fe20008400000 */
[----:B------:R-:W-:Y:S01]  /*d680*/  F2FP.SATFINITE.E4M3.F32.PACK_AB_MERGE_C R165, RZ, R165, RZ ;  /* 0x000000a5ffa5723e */ /* 0x000fe200048070ff */
[----:B------:R-:W-:Y:S01]  /*d690*/  FMUL R161, R161, UR18 ;  /* 0x00000012a1a17c20 */ /* 0x000fe20008400000 */
[----:B------:R-:W-:Y:S01]  /*d6a0*/  F2FP.SATFINITE.E4M3.F32.PACK_AB_MERGE_C R163, RZ, R163, RZ ;  /* 0x000000a3ffa3723e */ /* 0x000fe200048070ff */
[----:B------:R-:W-:Y:S01]  /*d6b0*/  FMUL R160, R160, UR18 ;  /* 0x00000012a0a07c20 */ /* 0x000fe20008400000 */
[----:B------:R-:W-:Y:S01]  /*d6c0*/  ISETP.GE.AND P0, PT, R41, 0x89, PT ;  /* 0x000000892900780c */ /* 0x000fe20003f06270 */
[----:B------:R-:W-:Y:S01]  /*d6d0*/  FMUL R159, R159, UR18 ;  /* 0x000000129f9f7c20 */ /* 0x000fe20008400000 */
[----:B0-----:R-:W-:Y:S01]  /*d6e0*/  F2FP.SATFINITE.E4M3.F32.PACK_AB_MERGE_C R25, RZ, R164, RZ ;  /* 0x000000a4ff19723e */ /* 0x001fe200048070ff */
[----:B------:R-:W-:Y:S01]  /*d6f0*/  @!P5 STG.E.U8 desc[UR26][R26.64+0x78], R37 ;  /* 0x000078251a00d986 */ /* 0x000fe2000c10111a */
[----:B------:R-:W-:-:S03]  /*d700*/  ISETP.LT.OR P5, PT, R42, 0x1, !P0 ;  /* 0x000000012a00780c */ /* 0x000fc600047a1670 */
[----:B------:R-:W-:Y:S04]  /*d710*/  @!P2 STG.E.U8 desc[UR26][R26.64+0x79], R165 ;  /* 0x000079a51a00a986 */ /* 0x000fe8000c10111a */
[----:B------:R0:W-:Y:S01]  /*d720*/  @!P6 STG.E.U8 desc[UR26][R28.64], R25 ;  /* 0x000000191c00e986 */ /* 0x0001e2000c10111a */
[----:B------:R-:W-:-:S03]  /*d730*/  ISETP.LT.OR P6, PT, R42, 0x2, !P0 ;  /* 0x000000022a00780c */ /* 0x000fc600047c1670 */
[----:B------:R-:W-:Y:S01]  /*d740*/  @!P3 STG.E.U8 desc[UR26][R28.64+0x1], R163 ;  /* 0x000001a31c00b986 */ /* 0x000fe2000c10111a */
[C---:B------:R-:W-:Y:S02]  /*d750*/  ISETP.LT.OR P3, PT, R42.reuse, 0x9, !P1 ;  /* 0x000000092a00780c */ /* 0x040fe40004f61670 */
[----:B------:R-:W-:Y:S01]  /*d760*/  ISETP.LT.OR P2, PT, R42, 0xa, !P1 ;  /* 0x0000000a2a00780c */ /* 0x000fe20004f41670 */
[----:B------:R-:W-:Y:S01]  /*d770*/  FMUL R158, R158, UR18 ;  /* 0x000000129e9e7c20 */ /* 0x000fe20008400000 */
[----:B------:R-:W-:Y:S01]  /*d780*/  F2FP.SATFINITE.E4M3.F32.PACK_AB_MERGE_C R33, RZ, R162, RZ ;  /* 0x000000a2ff21723e */ /* 0x000fe200048070ff */
[----:B------:R-:W-:Y:S01]  /*d790*/  FMUL R157, R157, UR18 ;  /* 0x000000129d9d7c20 */ /* 0x000fe20008400000 */
[----:B------:R-:W-:Y:S01]  /*d7a0*/  F2FP.SATFINITE.E4M3.F32.PACK_AB_MERGE_C R161, RZ, R161, RZ ;  /* 0x000000a1ffa1723e */ /* 0x000fe200048070ff */
[----:B------:R-:W-:Y:S01]  /*d7b0*/  FMUL R156, R156, UR18 ;  /* 0x000000129c9c7c20 */ /* 0x000fe20008400000 */
[----:B0-----:R-:W-:Y:S01]  /*d7c0*/  F2FP.SATFINITE.E4M3.F32.PACK_AB_MERGE_C R25, RZ, R160, RZ ;  /* 0x000000a0ff19723e */ /* 0x001fe200048070ff */
[----:B------:R-:W-:Y:S01]  /*d7d0*/  @!P5 STG.E.U8 desc[UR26][R30.64], R33 ;  /* 0x000000211e00d986 */ /* 0x000fe2000c10111a */
[----:B------:R-:W-:-:S02]  /*d7e0*/  F2FP.SATFINITE.E4M3.F32.PACK_AB_MERGE_C R159, RZ, R159, RZ ;  /* 0x0000009fff9f723e */ /* 0x000fc400048070ff */
[C---:B------:R-:W-:Y:S01]  /*d7f0*/  ISETP.LT.OR P5, PT, R42.reuse, 0x9, !P0 ;  /* 0x000000092a00780c */ /* 0x040fe200047a1670 */
[----:B------:R-:W-:Y:S01]  /*d800*/  @!P6 STG.E.U8 desc[UR26][R30.64+0x1], R161 ;  /* 0x000001a11e00e986 */ /* 0x000fe2000c10111a */
[----:B------:R-:W-:-:S03]  /*d810*/  ISETP.LT.OR P6, PT, R42, 0xa, !P0 ;  /* 0x0000000a2a00780c */ /* 0x000fc600047c1670 */
[----:B------:R0:W-:Y:S01]  /*d820*/  @!P3 STG.E.U8 desc[UR26][R28.64+0x8], R25 ;  /* 0x000008191c00b986 */ /* 0x0001e2000c10111a */
[----:B------:R-:W-:-:S03]  /*d830*/  ISETP.LT.OR P3, PT, R42, 0x11, !P1 ;  /* 0x000000112a00780c */ /* 0x000fc60004f61670 */
[----:B------:R-:W-:Y:S01]  /*d840*/  @!P2 STG.E.U8 desc[UR26][R28.64+0x9], R159 ;  /* 0x0000099f1c00a986 */ /* 0x000fe2000c10111a */
[----:B------:R-:W-:Y:S01]  /*d850*/  ISETP.LT.OR P2, PT, R42, 0x12, !P1 ;  /* 0x000000122a00780c */ /* 0x000fe20004f41670 */
[----:B------:R-:W-:Y:S01]  /*d860*/  FMUL R155, R155, UR18 ;  /* 0x000000129b9b7c20 */ /* 0x000fe20008400000 */
[----:B------:R-:W-:Y:S01]  /*d870*/  F2FP.SATFINITE.E4M3.F32.PACK_AB_MERGE_C R27, RZ, R158, RZ ;  /* 0x0000009eff1b723e */ /* 0x000fe200048070ff */
[----:B------:R-:W-:Y:S01]  /*d880*/  FMUL R154, R154, UR18 ;  /* 0x000000129a9a7c20 */ /* 0x000fe20008400000 */
[----:B------:R-:W-:Y:S01]  /*d890*/  F2FP.SATFINITE.E4M3.F32.PACK_AB_MERGE_C R157, RZ, R157, RZ ;  /* 0x0000009dff9d723e */ /* 0x000fe200048070ff */
[----:B------:R-:W-:Y:S01]  /*d8a0*/  FMUL R153, R153, UR18 ;  /* 0x0000001299997c20 */ /* 0x000fe20008400000 */
        /* <DEDUP_REMOVED lines=25> */
[----:B------:R1:W-:Y:S01]  /*da40*/  @!P2 STG.E.U8 desc[UR26][R28.64+0x19], R23 ;  /* 0x000019171c00a986 */ /* 0x0003e2000c10111a */
        /* <DEDUP_REMOVED lines=11> */
[----:B------:R0:W-:Y:S01]  /*db00*/  @!P6 STG.E.U8 desc[UR26][R30.64+0x19], R21 ;  /* 0x000019151e00e986 */ /* 0x0001e2000c10111a */
[----:B------:R-:W-:-:S03]  /*db10*/  ISETP.LT.OR P6, PT, R42, 0x22, !P0 ;  /* 0x000000222a00780c */ /* 0x000fc600047c1670 */
[----:B------:R-:W-:Y:S01]  /*db20*/  @!P3 STG.E.U8 desc[UR26][R28.64+0x20], R25 ;  /* 0x000020191c00b986 */ /* 0x000fe2000c10111a */
[----:B------:R-:W-:-:S03]  /*db30*/  ISETP.LT.OR P3, PT, R42, 0x29, !P1 ;  /* 0x000000292a00780c */ /* 0x000fc60004f61670 */
[----:B------:R2:W-:Y:S01]  /*db40*/  @!P2 STG.E.U8 desc[UR26][R28.64+0x21], R19 ;  /* 0x000021131c00a986 */ /* 0x0005e2000c10111a */
[----:B------:R-:W-:Y:S01]  /*db50*/  ISETP.LT.OR P2, PT, R42, 0x2a, !P1 ;  /* 0x0000002a2a00780c */ /* 0x000fe20004f41670 */
[----:B------:R-:W-:Y:S01]  /*db60*/  FMUL R15, R15, UR18 ;  /* 0x000000120f0f7c20 */ /* 0x000fe20008400000 */
[----:B-1----:R-:W-:Y:S01]  /*db70*/  F2FP.SATFINITE.E4M3.F32.PACK_AB_MERGE_C R23, RZ, R18, RZ ;  /* 0x00000012ff17723e */ /* 0x002fe200048070ff */
[----:B------:R-:W-:Y:S01]  /*db80*/  FMUL R14, R14, UR18 ;  /* 0x000000120e0e7c20 */ /* 0x000fe20008400000 */
[----:B------:R-:W-:Y:S01]  /*db90*/  F2FP.SATFINITE.E4M3.F32.PACK_AB_MERGE_C R17, RZ, R17, RZ ;  /* 0x00000011ff11723e */ /* 0x000fe200048070ff */
[----:B------:R-:W-:Y:S01]  /*dba0*/  FMUL R13, R13, UR18 ;  /* 0x000000120d0d7c20 */ /* 0x000fe20008400000 */
[----:B0-----:R-:W-:Y:S01]  /*dbb0*/  F2FP.SATFINITE.E4M3.F32.PACK_AB_MERGE_C R21, RZ, R16, RZ ;  /* 0x00000010ff15723e */ /* 0x001fe200048070ff */
[----:B------:R-:W-:Y:S01]  /*dbc0*/  @!P5 STG.E.U8 desc[UR26][R30.64+0x20], R23 ;  /* 0x000020171e00d986 */ /* 0x000fe2000c10111a */
[----:B------:R-:W-:Y:S02]  /*dbd0*/  F2FP.SATFINITE.E4M3.F32.PACK_AB_MERGE_C R15, RZ, R15, RZ ;  /* 0x0000000fff0f723e */ /* 0x000fe400048070ff */
[C---:B------:R-:W-:Y:S01]  /*dbe0*/  ISETP.LT.OR P5, PT, R42.reuse, 0x29, !P0 ;  /* 0x000000292a00780c */ /* 0x040fe200047a1670 */
[----:B------:R-:W-:Y:S01]  /*dbf0*/  @!P6 STG.E.U8 desc[UR26][R30.64+0x21], R17 ;  /* 0x000021111e00e986 */ /* 0x000fe2000c10111a */
[----:B------:R-:W-:-:S03]  /*dc00*/  ISETP.LT.OR P6, PT, R42, 0x2a, !P0 ;  /* 0x0000002a2a00780c */ /* 0x000fc600047c1670 */
[----:B------:R-:W-:Y:S01]  /*dc10*/  @!P3 STG.E.U8 desc[UR26][R28.64+0x28], R21 ;  /* 0x000028151c00b986 */ /* 0x000fe2000c10111a */
[----:B------:R-:W-:Y:S01]  /*dc20*/  ISETP.LT.OR P3, PT, R42, 0x31, !P1 ;  /* 0x000000312a00780c */ /* 0x000fe20004f61670 */
[----:B------:R-:W-:Y:S02]  /*dc30*/  FMUL R12, R12, UR18 ;  /* 0x000000120c0c7c20 */ /* 0x000fe40008400000 */
[----:B------:R0:W-:Y:S01]  /*dc40*/  @!P2 STG.E.U8 desc[UR26][R28.64+0x29], R15 ;  /* 0x0000290f1c00a986 */ /* 0x0001e2000c10111a */
[----:B------:R-:W-:Y:S01]  /*dc50*/  ISETP.LT.OR P2, PT, R42, 0x32, !P1 ;  /* 0x000000322a00780c */ /* 0x000fe20004f41670 */
[----:B------:R-:W-:Y:S01]  /*dc60*/  FMUL R11, R11, UR18 ;  /* 0x000000120b0b7c20 */ /* 0x000fe20008400000 */
[----:B--2---:R-:W-:Y:S01]  /*dc70*/  F2FP.SATFINITE.E4M3.F32.PACK_AB_MERGE_C R19, RZ, R14, RZ ;  /* 0x0000000eff13723e */ /* 0x004fe200048070ff */
[----:B------:R-:W2:Y:S01]  /*dc80*/  LDL.LU R222, [R1+0x18] ;  /* 0x0000180001de7983 */ /* 0x000ea20000300800 */
[----:B------:R-:W-:Y:S02]  /*dc90*/  F2FP.SATFINITE.E4M3.F32.PACK_AB_MERGE_C R13, RZ, R13, RZ ;  /* 0x0000000dff0d723e */ /* 0x000fe400048070ff */
[----:B------:R-:W-:Y:S01]  /*dca0*/  F2FP.SATFINITE.E4M3.F32.PACK_AB_MERGE_C R11, RZ, R11, RZ ;  /* 0x0000000bff0b723e */ /* 0x000fe200048070ff */
[----:B------:R-:W-:Y:S01]  /*dcb0*/  @!P5 STG.E.U8 desc[UR26][R30.64+0x28], R19 ;  /* 0x000028131e00d986 */ /* 0x000fe2000c10111a */
[----:B0-----:R-:W-:-:S03]  /*dcc0*/  F2FP.SATFINITE.E4M3.F32.PACK_AB_MERGE_C R15, RZ, R12, RZ ;  /* 0x0000000cff0f723e */ /* 0x001fc600048070ff */
[----:B------:R0:W-:Y:S01]  /*dcd0*/  @!P6 STG.E.U8 desc[UR26][R30.64+0x29], R13 ;  /* 0x0000290d1e00e986 */ /* 0x0001e2000c10111a */
[C---:B------:R-:W-:Y:S02]  /*dce0*/  ISETP.LT.OR P5, PT, R42.reuse, 0x31, !P0 ;  /* 0x000000312a00780c */ /* 0x040fe400047a1670 */
[C---:B------:R-:W-:Y:S01]  /*dcf0*/  ISETP.LT.OR P6, PT, R42.reuse, 0x32, !P0 ;  /* 0x000000322a00780c */ /* 0x040fe200047c1670 */
[----:B------:R-:W-:Y:S01]  /*dd00*/  @!P3 STG.E.U8 desc[UR26][R28.64+0x30], R15 ;  /* 0x0000300f1c00b986 */ /* 0x000fe2000c10111a */
[----:B------:R-:W-:Y:S01]  /*dd10*/  ISETP.LT.OR P3, PT, R42, 0x39, !P1 ;  /* 0x000000392a00780c */ /* 0x000fe20004f61670 */
[----:B------:R-:W-:Y:S01]  /*dd20*/  FMUL R10, R10, UR18 ;  /* 0x000000120a0a7c20 */ /* 0x000fe20008400000 */
[----:B------:R-:W-:Y:S01]  /*dd30*/  FMUL R9, R9, UR18 ;  /* 0x0000001209097c20 */ /* 0x000fe20008400000 */
[----:B------:R-:W2:Y:S01]  /*dd40*/  LDL.LU R223, [R1+0x14] ;  /* 0x0000140001df7983 */ /* 0x000ea20000300800 */
[----:B------:R-:W-:-:S03]  /*dd50*/  FMUL R8, R8, UR18 ;  /* 0x0000001208087c20 */ /* 0x000fc60008400000 */
[----:B------:R-:W2:Y:S01]  /*dd60*/  LDL.LU R221, [R1+0x10] ;  /* 0x0000100001dd7983 */ /* 0x000ea20000300800 */
[----:B------:R-:W-:-:S03]  /*dd70*/  F2FP.SATFINITE.E4M3.F32.PACK_AB_MERGE_C R17, RZ, R10, RZ ;  /* 0x0000000aff11723e */ /* 0x000fc600048070ff */
[----:B------:R-:W2:Y:S01]  /*dd80*/  LDL.LU R220, [R1+0xc] ;  /* 0x00000c0001dc7983 */ /* 0x000ea20000300800 */
[----:B------:R-:W-:Y:S01]  /*dd90*/  F2FP.SATFINITE.E4M3.F32.PACK_AB_MERGE_C R9, RZ, R9, RZ ;  /* 0x00000009ff09723e */ /* 0x000fe200048070ff */
[----:B------:R-:W-:Y:S01]  /*dda0*/  FMUL R7, R7, UR18 ;  /* 0x0000001207077c20 */ /* 0x000fe20008400000 */
[----:B0-----:R-:W-:Y:S01]  /*ddb0*/  F2FP.SATFINITE.E4M3.F32.PACK_AB_MERGE_C R13, RZ, R8, RZ ;  /* 0x00000008ff0d723e */ /* 0x001fe200048070ff */
[----:B------:R0:W-:Y:S01]  /*ddc0*/  @!P2 STG.E.U8 desc[UR26][R28.64+0x31], R11 ;  /* 0x0000310b1c00a986 */ /* 0x0001e2000c10111a */
[----:B------:R-:W-:Y:S01]  /*ddd0*/  ISETP.LT.OR P2, PT, R42, 0x3a, !P1 ;  /* 0x0000003a2a00780c */ /* 0x000fe20004f41670 */
[----:B-----5:R-:W-:Y:S01]  /*dde0*/  FMUL R2, R2, UR18 ;  /* 0x0000001202027c20 */ /* 0x020fe20008400000 */
[----:B------:R-:W-:Y:S01]  /*ddf0*/  F2FP.SATFINITE.E4M3.F32.PACK_AB_MERGE_C R7, RZ, R7, RZ ;  /* 0x00000007ff07723e */ /* 0x000fe200048070ff */
[----:B------:R-:W-:Y:S01]  /*de00*/  @!P5 STG.E.U8 desc[UR26][R30.64+0x30], R17 ;  /* 0x000030111e00d986 */ /* 0x000fe2000c10111a */
[----:B------:R-:W-:Y:S01]  /*de10*/  FMUL R3, R3, UR18 ;  /* 0x0000001203037c20 */ /* 0x000fe20008400000 */
[----:B------:R-:W-:Y:S01]  /*de20*/  FMUL R4, R4, UR18 ;  /* 0x0000001204047c20 */ /* 0x000fe20008400000 */
[C---:B------:R-:W-:Y:S01]  /*de30*/  ISETP.LT.OR P5, PT, R42.reuse, 0x39, !P0 ;  /* 0x000000392a00780c */ /* 0x040fe200047a1670 */
[----:B------:R1:W-:Y:S01]  /*de40*/  @!P6 STG.E.U8 desc[UR26][R30.64+0x31], R9 ;  /* 0x000031091e00e986 */ /* 0x0003e2000c10111a */
[----:B------:R-:W-:Y:S01]  /*de50*/  ISETP.LT.OR P6, PT, R42, 0x3a, !P0 ;  /* 0x0000003a2a00780c */ /* 0x000fe200047c1670 */
[----:B------:R-:W-:Y:S01]  /*de60*/  FMUL R6, R6, UR18 ;  /* 0x0000001206067c20 */ /* 0x000fe20008400000 */
[----:B------:R-:W-:Y:S01]  /*de70*/  FMUL R5, R5, UR18 ;  /* 0x0000001205057c20 */ /* 0x000fe20008400000 */
[----:B------:R3:W-:Y:S01]  /*de80*/  @!P3 STG.E.U8 desc[UR26][R28.64+0x38], R13 ;  /* 0x0000380d1c00b986 */ /* 0x0007e2000c10111a */
[----:B------:R-:W-:Y:S01]  /*de90*/  ISETP.LT.OR P3, PT, R42, 0x41, !P1 ;  /* 0x000000412a00780c */ /* 0x000fe20004f61670 */
[----:B------:R-:W-:Y:S01]  /*dea0*/  FMUL R0, R0, UR18 ;  /* 0x0000001200007c20 */ /* 0x000fe20008400000 */
[----:B0-----:R-:W-:Y:S01]  /*deb0*/  F2FP.SATFINITE.E4M3.F32.PACK_AB_MERGE_C R11, RZ, R6, RZ ;  /* 0x00000006ff0b723e */ /* 0x001fe200048070ff */
[----:B------:R-:W2:Y:S01]  /*dec0*/  LDL.LU R224, [R1+0x1c] ;  /* 0x00001c0001e07983 */ /* 0x000ea20000300800 */
[----:B------:R-:W-:-:S03]  /*ded0*/  F2FP.SATFINITE.E4M3.F32.PACK_AB_MERGE_C R5, RZ, R5, RZ ;  /* 0x00000005ff05723e */ /* 0x000fc600048070ff */
[----:B------:R0:W-:Y:S01]  /*dee0*/  @!P2 STG.E.U8 desc[UR26][R28.64+0x39], R7 ;  /* 0x000039071c00a986 */ /* 0x0001e2000c10111a */
[----:B-1----:R-:W-:Y:S01]  /*def0*/  F2FP.SATFINITE.E4M3.F32.PACK_AB_MERGE_C R9, RZ, R4, RZ ;  /* 0x00000004ff09723e */ /* 0x002fe200048070ff */
[----:B------:R-:W-:Y:S01]  /*df00*/  FMUL R4, R226, UR18 ;  /* 0x00000012e2047c20 */ /* 0x000fe20008400000 */
[C---:B------:R-:W-:Y:S01]  /*df10*/  ISETP.LT.OR P2, PT, R42.reuse, 0x42, !P1 ;  /* 0x000000422a00780c */ /* 0x040fe20004f41670 */
[----:B------:R-:W-:Y:S01]  /*df20*/  @!P5 STG.E.U8 desc[UR26][R30.64+0x38], R11 ;  /* 0x0000380b1e00d986 */ /* 0x000fe2000c10111a */
[----:B---3--:R-:W-:Y:S01]  /*df30*/  F2FP.SATFINITE.E4M3.F32.PACK_AB_MERGE_C R13, RZ, R2, RZ ;  /* 0x00000002ff0d723e */ /* 0x008fe200048070ff */
[----:B----4-:R-:W-:Y:S01]  /*df40*/  FMUL R2, R225, UR18 ;  /* 0x00000012e1027c20 */ /* 0x010fe20008400000 */
[----:B------:R-:W-:Y:S01]  /*df50*/  ISETP.LT.OR P5, PT, R42, 0x41, !P0 ;  /* 0x000000412a00780c */ /* 0x000fe200047a1670 */
[----:B------:R-:W3:Y:S01]  /*df60*/  LDL.LU R225, [R1+0x20] ;  /* 0x0000200001e17983 */ /* 0x000ee20000300800 */
[----:B0-----:R-:W-:Y:S01]  /*df70*/  F2FP.SATFINITE.E4M3.F32.PACK_AB_MERGE_C R7, RZ, R3, RZ ;  /* 0x00000003ff07723e */ /* 0x001fe200048070ff */
[----:B------:R-:W-:-:S02]  /*df80*/  FMUL R3, R227, UR18 ;  /* 0x00000012e3037c20 */ /* 0x000fc40008400000 */
[----:B------:R0:W-:Y:S01]  /*df90*/  @!P6 STG.E.U8 desc[UR26][R30.64+0x39], R5 ;  /* 0x000039051e00e986 */ /* 0x0001e2000c10111a */
[----:B------:R-:W-:-:S03]  /*dfa0*/  ISETP.LT.OR P6, PT, R42, 0x42, !P0 ;  /* 0x000000422a00780c */ /* 0x000fc600047c1670 */
[----:B------:R-:W4:Y:S04]  /*dfb0*/  LDL.LU R227, [R1+0x24] ;  /* 0x0000240001e37983 */ /* 0x000f280000300800 */
[----:B------:R-:W4:Y:S04]  /*dfc0*/  LDL.LU R226, [R1+0x28] ;  /* 0x0000280001e27983 */ /* 0x000f280000300800 */
[----:B------:R-:W-:Y:S01]  /*dfd0*/  @!P3 STG.E.U8 desc[UR26][R28.64+0x40], R9 ;  /* 0x000040091c00b986 */ /* 0x000fe2000c10111a */
[C---:B------:R-:W-:Y:S02]  /*dfe0*/  ISETP.LT.OR P3, PT, R42.reuse, 0x49, !P1 ;  /* 0x000000492a00780c */ /* 0x040fe40004f61670 */
[----:B0-----:R-:W-:Y:S01]  /*dff0*/  F2FP.SATFINITE.E4M3.F32.PACK_AB_MERGE_C R5, RZ, R0, RZ ;  /* 0x00000000ff05723e */ /* 0x001fe200048070ff */
[----:B------:R0:W-:Y:S01]  /*e000*/  @!P2 STG.E.U8 desc[UR26][R28.64+0x41], R7 ;  /* 0x000041071c00a986 */ /* 0x0001e2000c10111a */
[----:B------:R-:W-:-:S03]  /*e010*/  ISETP.LT.OR P2, PT, R42, 0x4a, !P1 ;  /* 0x0000004a2a00780c */ /* 0x000fc60004f41670 */
[----:B------:R-:W-:Y:S01]  /*e020*/  @!P5 STG.E.U8 desc[UR26][R30.64+0x40], R13 ;  /* 0x0000400d1e00d986 */ /* 0x000fe2000c10111a */
[----:B------:R-:W-:-:S03]  /*e030*/  ISETP.LT.OR P5, PT, R42, 0x49, !P0 ;  /* 0x000000492a00780c */ /* 0x000fc600047a1670 */
[----:B------:R1:W-:Y:S01]  /*e040*/  @!P6 STG.E.U8 desc[UR26][R30.64+0x41], R5 ;  /* 0x000041051e00e986 */ /* 0x0003e2000c10111a */
[----:B0-----:R-:W-:Y:S02]  /*e050*/  F2FP.SATFINITE.E4M3.F32.PACK_AB_MERGE_C R7, RZ, R2, RZ ;  /* 0x00000002ff07723e */ /* 0x001fe400048070ff */
[----:B------:R-:W-:-:S03]  /*e060*/  ISETP.LT.OR P6, PT, R42, 0x4a, !P0 ;  /* 0x0000004a2a00780c */ /* 0x000fc600047c1670 */
[----:B------:R0:W-:Y:S01]  /*e070*/  @!P3 STG.E.U8 desc[UR26][R28.64+0x48], R7 ;  /* 0x000048071c00b986 */ /* 0x0001e2000c10111a */
[----:B------:R-:W-:Y:S02]  /*e080*/  ISETP.LT.OR P3, PT, R42, 0x51, !P1 ;  /* 0x000000512a00780c */ /* 0x000fe40004f61670 */
[----:B------:R-:W-:Y:S02]  /*e090*/  F2FP.SATFINITE.E4M3.F32.PACK_AB_MERGE_C R9, RZ, R3, RZ ;  /* 0x00000003ff09723e */ /* 0x000fe400048070ff */
[----:B------:R-:W-:-:S03]  /*e0a0*/  F2FP.SATFINITE.E4M3.F32.PACK_AB_MERGE_C R11, RZ, R4, RZ ;  /* 0x00000004ff0b723e */ /* 0x000fc600048070ff */
[----:B------:R0:W-:Y:S04]  /*e0b0*/  @!P2 STG.E.U8 desc[UR26][R28.64+0x49], R9 ;  /* 0x000049091c00a986 */ /* 0x0001e8000c10111a */
[----:B------:R-:W-:Y:S01]  /*e0c0*/  @!P5 STG.E.U8 desc[UR26][R30.64+0x48], R11 ;  /* 0x0000480b1e00d986 */ /* 0x000fe2000c10111a */
[----:B--2---:R-:W-:Y:S01]  /*e0d0*/  FMUL R2, R221, UR18 ;  /* 0x00000012dd027c20 */ /* 0x004fe20008400000 */
[----:B------:R-:W-:Y:S02]  /*e0e0*/  FMUL R0, R220, UR18 ;  /* 0x00000012dc007c20 */ /* 0x000fe40008400000 */
[----:B------:R-:W2:Y:S04]  /*e0f0*/  LDL.LU R220, [R1+0x2c] ;  /* 0x00002c0001dc7983 */ /* 0x000ea80000300800 */
[----:B------:R-:W2:Y:S01]  /*e100*/  LDL.LU R221, [R1+0x30] ;  /* 0x0000300001dd7983 */ /* 0x000ea20000300800 */
[----:B-1----:R-:W-:Y:S01]  /*e110*/  F2FP.SATFINITE.E4M3.F32.PACK_AB_MERGE_C R5, RZ, R0, RZ ;  /* 0x00000000ff05723e */ /* 0x002fe200048070ff */
[----:B------:R-:W-:Y:S01]  /*e120*/  FMUL R0, R222, UR18 ;  /* 0x00000012de007c20 */ /* 0x000fe20008400000 */
[----:B------:R-:W-:Y:S01]  /*e130*/  FMUL R3, R223, UR18 ;  /* 0x00000012df037c20 */ /* 0x000fe20008400000 */
[----:B0-----:R-:W-:Y:S01]  /*e140*/  F2FP.SATFINITE.E4M3.F32.PACK_AB_MERGE_C R7, RZ, R2, RZ ;  /* 0x00000002ff07723e */ /* 0x001fe200048070ff */
[----:B------:R-:W2:Y:S02]  /*e150*/  LDL.LU R223, [R1+0x34] ;  /* 0x0000340001df7983 */ /* 0x000ea40000300800 */
[----:B------:R-:W-:-:S02]  /*e160*/  F2FP.SATFINITE.E4M3.F32.PACK_AB_MERGE_C R13, RZ, R0, RZ ;  /* 0x00000000ff0d723e */ /* 0x000fc400048070ff */
[----:B------:R-:W2:Y:S01]  /*e170*/  LDL.LU R222, [R1+0x38] ;  /* 0x0000380001de7983 */ /* 0x000ea20000300800 */
[----:B------:R-:W-:Y:S01]  /*e180*/  F2FP.SATFINITE.E4M3.F32.PACK_AB_MERGE_C R9, RZ, R3, RZ ;  /* 0x00000003ff09723e */ /* 0x000fe200048070ff */
[----:B------:R-:W-:Y:S02]  /*e190*/  FMUL R2, R224, UR18 ;  /* 0x00000012e0027c20 */ /* 0x000fe40008400000 */
[----:B------:R-:W2:Y:S04]  /*e1a0*/  LDL.LU R224, [R1+0x3c] ;  /* 0x00003c0001e07983 */ /* 0x000ea80000300800 */
[----:B------:R-:W-:Y:S01]  /*e1b0*/  @!P6 STG.E.U8 desc[UR26][R30.64+0x49], R5 ;  /* 0x000049051e00e986 */ /* 0x000fe2000c10111a */
[----:B---3--:R-:W-:-:S03]  /*e1c0*/  FMUL R0, R225, UR18 ;  /* 0x00000012e1007c20 */ /* 0x008fc60008400000 */
[----:B------:R0:W-:Y:S04]  /*e1d0*/  @!P3 STG.E.U8 desc[UR26][R28.64+0x50], R7 ;  /* 0x000050071c00b986 */ /* 0x0001e8000c10111a */
[----:B------:R-:W3:Y:S01]  /*e1e0*/  LDL.LU R225, [R1+0x40] ;  /* 0x0000400001e17983 */ /* 0x000ee20000300800 */
[----:B----4-:R-:W-:-:S03]  /*e1f0*/  FMUL R3, R227, UR18 ;  /* 0x00000012e3037c20 */ /* 0x010fc60008400000 */
[----:B------:R-:W4:Y:S01]  /*e200*/  LDL.LU R227, [R1+0x44] ;  /* 0x0000440001e37983 */ /* 0x000f220000300800 */
[----:B0-----:R-:W-:Y:S01]  /*e210*/  F2FP.SATFINITE.E4M3.F32.PACK_AB_MERGE_C R7, RZ, R0, RZ ;  /* 0x00000000ff07723e */ /* 0x001fe200048070ff */
[----:B------:R-:W-:Y:S02]  /*e220*/  FMUL R0, R226, UR18 ;  /* 0x00000012e2007c20 */ /* 0x000fe40008400000 */
[----:B------:R-:W4:Y:S01]  /*e230*/  LDL.LU R226, [R1+0x48] ;  /* 0x0000480001e27983 */ /* 0x000f220000300800 */
[C---:B------:R-:W-:Y:S02]  /*e240*/  ISETP.LT.OR P2, PT, R42.reuse, 0x52, !P1 ;  /* 0x000000522a00780c */ /* 0x040fe40004f41670 */
[C---:B------:R-:W-:Y:S01]  /*e250*/  ISETP.LT.OR P6, PT, R42.reuse, 0x52, !P0 ;  /* 0x000000522a00780c */ /* 0x040fe200047c1670 */
[----:B------:R-:W4:Y:S01]  /*e260*/  LDL.LU R218, [R1+0x4c] ;  /* 0x00004c0001da7983 */ /* 0x000f220000300800 */
[----:B------:R-:W-:Y:S02]  /*e270*/  F2FP.SATFINITE.E4M3.F32.PACK_AB_MERGE_C R5, RZ, R2, RZ ;  /* 0x00000002ff05723e */ /* 0x000fe400048070ff */
[----:B------:R-:W-:-:S02]  /*e280*/  ISETP.LT.OR P5, PT, R42, 0x51, !P0 ;  /* 0x000000512a00780c */ /* 0x000fc400047a1670 */
[----:B------:R-:W-:Y:S02]  /*e290*/  F2FP.SATFINITE.E4M3.F32.PACK_AB_MERGE_C R11, RZ, R0, RZ ;  /* 0x00000000ff0b723e */ /* 0x000fe400048070ff */
[----:B------:R-:W-:-:S03]  /*e2a0*/  ISETP.LT.OR P3, PT, R42, 0x59, !P1 ;  /* 0x000000592a00780c */ /* 0x000fc60004f61670 */
[----:B------:R0:W-:Y:S01]  /*e2b0*/  @!P2 STG.E.U8 desc[UR26][R28.64+0x51], R9 ;  /* 0x000051091c00a986 */ /* 0x0001e2000c10111a */
[----:B------:R-:W-:-:S03]  /*e2c0*/  ISETP.LT.OR P2, PT, R42, 0x5a, !P1 ;  /* 0x0000005a2a00780c */ /* 0x000fc60004f41670 */
[----:B------:R1:W-:Y:S01]  /*e2d0*/  @!P6 STG.E.U8 desc[UR26][R30.64+0x51], R5 ;  /* 0x000051051e00e986 */ /* 0x0003e2000c10111a */
[----:B------:R-:W-:-:S03]  /*e2e0*/  ISETP.LT.OR P6, PT, R42, 0x5a, !P0 ;  /* 0x0000005a2a00780c */ /* 0x000fc600047c1670 */
[----:B------:R-:W-:Y:S01]  /*e2f0*/  @!P5 STG.E.U8 desc[UR26][R30.64+0x50], R13 ;  /* 0x0000500d1e00d986 */ /* 0x000fe2000c10111a */
[----:B0-----:R-:W-:-:S03]  /*e300*/  F2FP.SATFINITE.E4M3.F32.PACK_AB_MERGE_C R9, RZ, R3, RZ ;  /* 0x00000003ff09723e */ /* 0x001fc600048070ff */
[----:B------:R0:W-:Y:S04]  /*e310*/  @!P3 STG.E.U8 desc[UR26][R28.64+0x58], R7 ;  /* 0x000058071c00b986 */ /* 0x0001e8000c10111a */
[----:B------:R0:W-:Y:S01]  /*e320*/  @!P2 STG.E.U8 desc[UR26][R28.64+0x59], R9 ;  /* 0x000059091c00a986 */ /* 0x0001e2000c10111a */
[----:B--2---:R-:W-:-:S03]  /*e330*/  FMUL R0, R220, UR18 ;  /* 0x00000012dc007c20 */ /* 0x004fc60008400000 */
[----:B------:R-:W2:Y:S01]  /*e340*/  LDL.LU R220, [R1+0x50] ;  /* 0x0000500001dc7983 */ /* 0x000ea20000300800 */
[----:B------:R-:W-:-:S03]  /*e350*/  FMUL R2, R221, UR18 ;  /* 0x00000012dd027c20 */ /* 0x000fc60008400000 */
[----:B------:R-:W2:Y:S01]  /*e360*/  LDL.LU R221, [R1+0x54] ;  /* 0x0000540001dd7983 */ /* 0x000ea20000300800 */
[----:B-1----:R-:W-:Y:S01]  /*e370*/  F2FP.SATFINITE.E4M3.F32.PACK_AB_MERGE_C R5, RZ, R0, RZ ;  /* 0x00000000ff05723e */ /* 0x002fe200048070ff */
[----:B------:R-:W-:Y:S02]  /*e380*/  FMUL R3, R223, UR18 ;  /* 0x00000012df037c20 */ /* 0x000fe40008400000 */
[----:B------:R-:W2:Y:S01]  /*e390*/  LDL.LU R223, [R1+0x58] ;  /* 0x0000580001df7983 */ /* 0x000ea20000300800 */
[----:B0-----:R-:W-:Y:S01]  /*e3a0*/  F2FP.SATFINITE.E4M3.F32.PACK_AB_MERGE_C R7, RZ, R2, RZ ;  /* 0x00000002ff07723e */ /* 0x001fe200048070ff */
[----:B------:R-:W-:Y:S01]  /*e3b0*/  FMUL R4, R222, UR18 ;  /* 0x00000012de047c20 */ /* 0x000fe20008400000 */
[----:B------:R-:W-:Y:S01]  /*e3c0*/  F2FP.SATFINITE.E4M3.F32.PACK_AB_MERGE_C R9, RZ, R3, RZ ;  /* 0x00000003ff09723e */ /* 0x000fe200048070ff */
[----:B------:R-:W2:Y:S01]  /*e3d0*/  LDL.LU R222, [R1+0x5c] ;  /* 0x00005c0001de7983 */ /* 0x000ea20000300800 */
[----:B------:R-:W-:-:S03]  /*e3e0*/  FMUL R0, R224, UR18 ;  /* 0x00000012e0007c20 */ /* 0x000fc60008400000 */
[----:B------:R0:W-:Y:S04]  /*e3f0*/  @!P6 STG.E.U8 desc[UR26][R30.64+0x59], R5 ;  /* 0x000059051e00e986 */ /* 0x0001e8000c10111a */
[----:B------:R-:W2:Y:S01]  /*e400*/  LDL.LU R224, [R1+0x60] ;  /* 0x0000600001e07983 */ /* 0x000ea20000300800 */
[----:B0-----:R-:W-:Y:S01]  /*e410*/  F2FP.SATFINITE.E4M3.F32.PACK_AB_MERGE_C R5, RZ, R0, RZ ;  /* 0x00000000ff05723e */ /* 0x001fe200048070ff */
[----:B---3--:R-:W-:Y:S02]  /*e420*/  FMUL R2, R225, UR18 ;  /* 0x00000012e1027c20 */ /* 0x008fe40008400000 */
[----:B------:R-:W3:Y:S01]  /*e430*/  LDL.LU R225, [R1+0x64] ;  /* 0x0000640001e17983 */ /* 0x000ee20000300800 */
[----:B----4-:R-:W-:-:S03]  /*e440*/  FMUL R3, R227, UR18 ;  /* 0x00000012e3037c20 */ /* 0x010fc60008400000 */
[----:B------:R-:W4:Y:S01]  /*e450*/  LDL.LU R227, [R1+0x68] ;  /* 0x0000680001e37983 */ /* 0x000f220000300800 */
[----:B------:R-:W-:-:S03]  /*e460*/  FMUL R0, R226, UR18 ;  /* 0x00000012e2007c20 */ /* 0x000fc60008400000 */
[----:B------:R-:W4:Y:S01]  /*e470*/  LDL.LU R226, [R1+0x6c] ;  /* 0x00006c0001e27983 */ /* 0x000f220000300800 */
[C---:B------:R-:W-:Y:S02]  /*e480*/  ISETP.LT.OR P5, PT, R42.reuse, 0x59, !P0 ;  /* 0x000000592a00780c */ /* 0x040fe400047a1670 */
[C---:B------:R-:W-:Y:S02]  /*e490*/  ISETP.LT.OR P2, PT, R42.reuse, 0x62, !P1 ;  /* 0x000000622a00780c */ /* 0x040fe40004f41670 */
[C---:B------:R-:W-:Y:S02]  /*e4a0*/  ISETP.LT.OR P3, PT, R42.reuse, 0x61, !P1 ;  /* 0x000000612a00780c */ /* 0x040fe40004f61670 */
[----:B------:R-:W-:-:S07]  /*e4b0*/  ISETP.LT.OR P6, PT, R42, 0x62, !P0 ;  /* 0x000000622a00780c */ /* 0x000fce00047c1670 */
[----:B------:R-:W-:Y:S01]  /*e4c0*/  @!P5 STG.E.U8 desc[UR26][R30.64+0x58], R11 ;  /* 0x0000580b1e00d986 */ /* 0x000fe2000c10111a */
[----:B------:R-:W-:-:S03]  /*e4d0*/  ISETP.LT.OR P5, PT, R42, 0x61, !P0 ;  /* 0x000000612a00780c */ /* 0x000fc600047a1670 */
[----:B------:R0:W-:Y:S01]  /*e4e0*/  @!P2 STG.E.U8 desc[UR26][R28.64+0x61], R9 ;  /* 0x000061091c00a986 */ /* 0x0001e2000c10111a */
[----:B------:R-:W-:-:S03]  /*e4f0*/  ISETP.LT.OR P2, PT, R42, 0x6a, !P1 ;  /* 0x0000006a2a00780c */ /* 0x000fc60004f41670 */
[----:B------:R1:W-:Y:S01]  /*e500*/  @!P3 STG.E.U8 desc[UR26][R28.64+0x60], R7 ;  /* 0x000060071c00b986 */ /* 0x0003e2000c10111a */
[----:B------:R-:W-:Y:S02]  /*e510*/  ISETP.LT.OR P3, PT, R42, 0x69, !P1 ;  /* 0x000000692a00780c */ /* 0x000fe40004f61670 */
[----:B------:R-:W-:Y:S01]  /*e520*/  F2FP.SATFINITE.E4M3.F32.PACK_AB_MERGE_C R13, RZ, R4, RZ ;  /* 0x00000004ff0d723e */ /* 0x000fe200048070ff */
[----:B------:R1:W-:Y:S01]  /*e530*/  @!P6 STG.E.U8 desc[UR26][R30.64+0x61], R5 ;  /* 0x000061051e00e986 */ /* 0x0003e2000c10111a */
[----:B0-----:R-:W-:-:S03]  /*e540*/  F2FP.SATFINITE.E4M3.F32.PACK_AB_MERGE_C R9, RZ, R3, RZ ;  /* 0x00000003ff09723e */ /* 0x001fc600048070ff */
[----:B------:R-:W-:Y:S01]  /*e550*/  @!P5 STG.E.U8 desc[UR26][R30.64+0x60], R13 ;  /* 0x0000600d1e00d986 */ /* 0x000fe2000c10111a */
[----:B-1----:R-:W-:-:S03]  /*e560*/  F2FP.SATFINITE.E4M3.F32.PACK_AB_MERGE_C R7, RZ, R2, RZ ;  /* 0x00000002ff07723e */ /* 0x002fc600048070ff */
[----:B------:R-:W-:Y:S01]  /*e570*/  @!P2 STG.E.U8 desc[UR26][R28.64+0x69], R9 ;  /* 0x000069091c00a986 */ /* 0x000fe2000c10111a */
[C---:B------:R-:W-:Y:S02]  /*e580*/  ISETP.LT.OR P5, PT, R42.reuse, 0x69, !P0 ;  /* 0x000000692a00780c */ /* 0x040fe400047a1670 */
[C---:B------:R-:W-:Y:S01]  /*e590*/  ISETP.LT.OR P6, PT, R42.reuse, 0x6a, !P0 ;  /* 0x0000006a2a00780c */ /* 0x040fe200047c1670 */
[----:B------:R0:W-:Y:S01]  /*e5a0*/  @!P3 STG.E.U8 desc[UR26][R28.64+0x68], R7 ;  /* 0x000068071c00b986 */ /* 0x0001e2000c10111a */
[----:B------:R-:W-:Y:S01]  /*e5b0*/  ISETP.LT.OR P2, PT, R42, 0x72, !P1 ;  /* 0x000000722a00780c */ /* 0x000fe20004f41670 */
[----:B------:R-:W-:Y:S01]  /*e5c0*/  FMUL R2, R218, UR18 ;  /* 0x00000012da027c20 */ /* 0x000fe20008400000 */
[----:B------:R-:W-:Y:S02]  /*e5d0*/  ISETP.LT.OR P3, PT, R42, 0x71, !P1 ;  /* 0x000000712a00780c */ /* 0x000fe40004f61670 */
[----:B------:R-:W-:Y:S02]  /*e5e0*/  F2FP.SATFINITE.E4M3.F32.PACK_AB_MERGE_C R11, RZ, R0, RZ ;  /* 0x00000000ff0b723e */ /* 0x000fe400048070ff */
[----:B------:R-:W-:-:S03]  /*e5f0*/  F2FP.SATFINITE.E4M3.F32.PACK_AB_MERGE_C R5, RZ, R2, RZ ;  /* 0x00000002ff05723e */ /* 0x000fc600048070ff */
[----:B------:R-:W-:Y:S01]  /*e600*/  @!P5 STG.E.U8 desc[UR26][R30.64+0x68], R11 ;  /* 0x0000680b1e00d986 */ /* 0x000fe2000c10111a */
[----:B------:R-:W-:-:S03]  /*e610*/  ISETP.LT.OR P5, PT, R42, 0x71, !P0 ;  /* 0x000000712a00780c */ /* 0x000fc600047a1670 */
[----:B------:R-:W-:Y:S01]  /*e620*/  @!P6 STG.E.U8 desc[UR26][R30.64+0x69], R5 ;  /* 0x000069051e00e986 */ /* 0x000fe2000c10111a */
[----:B------:R-:W-:Y:S01]  /*e630*/  ISETP.LT.OR P6, PT, R42, 0x72, !P0 ;  /* 0x000000722a00780c */ /* 0x000fe200047c1670 */
[----:B--2---:R-:W-:Y:S01]  /*e640*/  FMUL R0, R220, UR18 ;  /* 0x00000012dc007c20 */ /* 0x004fe20008400000 */
[----:B------:R-:W-:-:S04]  /*e650*/  FMUL R3, R221, UR18 ;  /* 0x00000012dd037c20 */ /* 0x000fc80008400000 */
[----:B0-----:R-:W-:Y:S02]  /*e660*/  F2FP.SATFINITE.E4M3.F32.PACK_AB_MERGE_C R7, RZ, R0, RZ ;  /* 0x00000000ff07723e */ /* 0x001fe400048070ff */
[----:B------:R-:W-:Y:S01]  /*e670*/  F2FP.SATFINITE.E4M3.F32.PACK_AB_MERGE_C R9, RZ, R3, RZ ;  /* 0x00000003ff09723e */ /* 0x000fe200048070ff */
[----:B------:R-:W-:Y:S02]  /*e680*/  FMUL R0, R223, UR18 ;  /* 0x00000012df007c20 */ /* 0x000fe40008400000 */
[----:B------:R0:W-:Y:S01]  /*e690*/  @!P3 STG.E.U8 desc[UR26][R28.64+0x70], R7 ;  /* 0x000070071c00b986 */ /* 0x0001e2000c10111a */
[----:B------:R-:W-:-:S03]  /*e6a0*/  ISETP.LT.OR P3, PT, R42, 0x79, !P0 ;  /* 0x000000792a00780c */ /* 0x000fc60004761670 */
[----:B------:R1:W-:Y:S01]  /*e6b0*/  @!P2 STG.E.U8 desc[UR26][R28.64+0x71], R9 ;  /* 0x000071091c00a986 */ /* 0x0003e2000c10111a */
[C---:B------:R-:W-:Y:S02]  /*e6c0*/  ISETP.LT.OR P2, PT, R42.reuse, 0x79, !P1 ;  /* 0x000000792a00780c */ /* 0x040fe40004f41670 */
[----:B------:R-:W-:Y:S02]  /*e6d0*/  ISETP.LT.OR P1, PT, R42, 0x7a, !P1 ;  /* 0x0000007a2a00780c */ /* 0x000fe40004f21670 */
[----:B------:R-:W-:Y:S01]  /*e6e0*/  F2FP.SATFINITE.E4M3.F32.PACK_AB_MERGE_C R13, RZ, R0, RZ ;  /* 0x00000000ff0d723e */ /* 0x000fe200048070ff */
[----:B------:R-:W-:Y:S01]  /*e6f0*/  FMUL R0, R222, UR18 ;  /* 0x00000012de007c20 */ /* 0x000fe20008400000 */
[----:B------:R-:W-:Y:S01]  /*e700*/  ISETP.LT.OR P0, PT, R42, 0x7a, !P0 ;  /* 0x0000007a2a00780c */ /* 0x000fe20004701670 */
[----:B------:R-:W-:-:S03]  /*e710*/  FMUL R2, R224, UR18 ;  /* 0x00000012e0027c20 */ /* 0x000fc60008400000 */
[----:B0-----:R-:W-:Y:S02]  /*e720*/  F2FP.SATFINITE.E4M3.F32.PACK_AB_MERGE_C R7, RZ, R0, RZ ;  /* 0x00000000ff07723e */ /* 0x001fe400048070ff */
[----:B-1----:R-:W-:Y:S01]  /*e730*/  F2FP.SATFINITE.E4M3.F32.PACK_AB_MERGE_C R9, RZ, R2, RZ ;  /* 0x00000002ff09723e */ /* 0x002fe200048070ff */
[----:B---3--:R-:W-:Y:S01]  /*e740*/  FMUL R3, R225, UR18 ;  /* 0x00000012e1037c20 */ /* 0x008fe20008400000 */
[----:B----4-:R-:W-:Y:S01]  /*e750*/  FMUL R4, R227, UR18 ;  /* 0x00000012e3047c20 */ /* 0x010fe20008400000 */
[----:B------:R-:W-:-:S03]  /*e760*/  FMUL R5, R226, UR18 ;  /* 0x00000012e2057c20 */ /* 0x000fc60008400000 */
[----:B------:R-:W-:Y:S02]  /*e770*/  F2FP.SATFINITE.E4M3.F32.PACK_AB_MERGE_C R3, RZ, R3, RZ ;  /* 0x00000003ff03723e */ /* 0x000fe400048070ff */
[----:B------:R-:W-:Y:S02]  /*e780*/  F2FP.SATFINITE.E4M3.F32.PACK_AB_MERGE_C R11, RZ, R4, RZ ;  /* 0x00000004ff0b723e */ /* 0x000fe400048070ff */
[----:B------:R-:W-:Y:S01]  /*e790*/  F2FP.SATFINITE.E4M3.F32.PACK_AB_MERGE_C R5, RZ, R5, RZ ;  /* 0x00000005ff05723e */ /* 0x000fe200048070ff */
[----:B------:R0:W-:Y:S04]  /*e7a0*/  @!P5 STG.E.U8 desc[UR26][R30.64+0x70], R13 ;  /* 0x0000700d1e00d986 */ /* 0x0001e8000c10111a */
[----:B------:R0:W-:Y:S04]  /*e7b0*/  @!P6 STG.E.U8 desc[UR26][R30.64+0x71], R7 ;  /* 0x000071071e00e986 */ /* 0x0001e8000c10111a */
[----:B------:R0:W-:Y:S04]  /*e7c0*/  @!P2 STG.E.U8 desc[UR26][R28.64+0x78], R9 ;  /* 0x000078091c00a986 */ /* 0x0001e8000c10111a */
[----:B------:R0:W-:Y:S04]  /*e7d0*/  @!P1 STG.E.U8 desc[UR26][R28.64+0x79], R3 ;  /* 0x000079031c009986 */ /* 0x0001e8000c10111a */
[----:B------:R0:W-:Y:S04]  /*e7e0*/  @!P3 STG.E.U8 desc[UR26][R30.64+0x78], R11 ;  /* 0x0000780b1e00b986 */ /* 0x0001e8000c10111a */
[----:B------:R0:W-:Y:S02]  /*e7f0*/  @!P0 STG.E.U8 desc[UR26][R30.64+0x79], R5 ;  /* 0x000079051e008986 */ /* 0x0001e4000c10111a */
.L_x_289:
[----:B------:R-:W-:Y:S05]  /*e800*/  BSYNC B0 ;  /* 0x0000000000007941 */ /* 0x000fea0003800000 */
.L_x_31:
[----:B0----5:R-:W2:Y:S04]  /*e810*/  LDL.LU R3, [R1+0x70] ;  /* 0x0000700001037983 */ /* 0x021ea80000300800 */
[----:B------:R-:W2:Y:S01]  /*e820*/  LDL.LU R2, [R1+0x74] ;  /* 0x0000740001027983 */ /* 0x000ea20000300800 */
[----:B------:R-:W-:Y:S01]  /*e830*/  ULDC UR10, c[0x0][0xc] ;  /* 0x00000300000a7ab9 */ /* 0x000fe20000000800 */
[----:B------:R-:W-:Y:S01]  /*e840*/  ULDC UR11, c[0x0][0x10] ;  /* 0x00000400000b7ab9 */ /* 0x000fe20000000800 */
[----:B------:R-:W2:Y:S01]  /*e850*/  LDC R5, c[0x0][0x14] ;  /* 0x00000500ff057b82 */ /* 0x000ea20000000800 */
[----:B------:R-:W-:Y:S01]  /*e860*/  UIMAD.WIDE.U32 UR10, UR10, UR11, URZ ;  /* 0x0000000b0a0a72a5 */ /* 0x000fe2000f8e003f */
[----:B------:R-:W-:Y:S01]  /*e870*/  PRMT R0, RZ, 0x7610, R0 ;  /* 0x00007610ff007816 */ /* 0x000fe20000000000 */
[----:B------:R-:W-:-:S04]  /*e880*/  UMOV UR19, 0xffffffff ;  /* 0xffffffff00137882 */ /* 0x000fc80000000000 */
[----:B--2---:R-:W-:-:S04]  /*e890*/  IMAD.WIDE.U32 R2, R5, UR10, R2 ;  /* 0x0000000a05027c25 */ /* 0x004fc8000f8e0002 */
[----:B------:R-:W-:Y:S01]  /*e8a0*/  IMAD R5, R5, UR11, RZ ;  /* 0x0000000b05057c24 */ /* 0x000fe2000f8e02ff */
[----:B------:R-:W-:Y:S01]  /*e8b0*/  ULDC.64 UR10, c[0x0][0x650] ;  /* 0x00019400000a7ab9 */ /* 0x000fe20000000a00 */
[----:B------:R-:W-:Y:S01]  /*e8c0*/  IMAD.MOV.U32 R19, RZ, RZ, R2 ;  /* 0x000000ffff137224 */ /* 0x000fe200078e0002 */
[----:B------:R-:W-:Y:S01]  /*e8d0*/  ISETP.GE.U32.AND P0, PT, R2, UR10, PT ;  /* 0x0000000a02007c0c */ /* 0x000fe2000bf06070 */
[----:B------:R-:W-:Y:S02]  /*e8e0*/  IMAD.IADD R22, R3, 0x1, R5 ;  /* 0x0000000103167824 */ /* 0x000fe400078e0205 */
[----:B------:R-:W-:-:S03]  /*e8f0*/  IMAD.MOV.U32 R2, RZ, RZ, -0x1 ;  /* 0xffffffffff027424 */ /* 0x000fc600078e00ff */
[----:B------:R0:W-:Y:S01]  /*e900*/  STL [R1+0x70], R22 ;  /* 0x0000701601007387 */ /* 0x0001e20000100800 */
[----:B------:R-:W-:-:S03]  /*e910*/  ISETP.GE.U32.AND.EX P0, PT, R22, UR11, PT, P0 ;  /* 0x0000000b16007c0c */ /* 0x000fc6000bf06100 */
[----:B------:R0:W-:Y:S04]  /*e920*/  STL [R1+0x74], R19 ;  /* 0x0000741301007387 */ /* 0x0001e80000100800 */
[----:B------:R0:W-:Y:S06]  /*e930*/  STL [R1+0x7c], R2 ;  /* 0x00007c0201007387 */ /* 0x0001ec0000100800 */
[----:B------:R-:W-:Y:S05]  /*e940*/  @P0 BRA `(.L_x_290) ;  /* 0x00000004006c0947 */ /* 0x000fea0003800000 */
[----:B------:R-:W2:Y:S01]  /*e950*/  S2R R14, SR_CTAID.X ;  /* 0x00000000000e7919 */ /* 0x000ea20000002500 */
[----:B------:R-:W5:Y:S01]  /*e960*/  LDC.64 R8, c[0x0][0x628] ;  /* 0x00018a00ff087b82 */ /* 0x000f620000000a00 */
[----:B------:R-:W-:Y:S01]  /*e970*/  ULDC UR6, c[0x0][0x150] ;  /* 0x0000540000067ab9 */ /* 0x000fe20000000800 */
[----:B------:R-:W-:Y:S01]  /*e980*/  IMAD.MOV.U32 R6, RZ, RZ, R19 ;  /* 0x000000ffff067224 */ /* 0x000fe200078e0013 */
[----:B------:R-:W0:Y:S01]  /*e990*/  S2R R16, SR_CTAID.Y ;  /* 0x0000000000107919 */ /* 0x000e220000002600 */
[----:B------:R-:W-:-:S04]  /*e9a0*/  IMAD.MOV.U32 R7, RZ, RZ, R22 ;  /* 0x000000ffff077224 */ /* 0x000fc800078e0016 */
[----:B------:R-:W0:Y:S08]  /*e9b0*/  LDC R17, c[0x0][0x144] ;  /* 0x00005100ff117b82 */ /* 0x000e300000000800 */
[----:B------:R-:W0:Y:S08]  /*e9c0*/  LDC R10, c[0x0][0x630] ;  /* 0x00018c00ff0a7b82 */ /* 0x000e300000000800 */
[----:B------:R-:W0:Y:S01]  /*e9d0*/  LDC.64 R12, c[0x0][0x620] ;  /* 0x00018800ff0c7b82 */ /* 0x000e220000000a00 */
[----:B-----5:R-:W-:-:S04]  /*e9e0*/  ISETP.NE.U32.AND P0, PT, R8, RZ, PT ;  /* 0x000000ff0800720c */ /* 0x020fc80003f05070 */
[----:B------:R-:W-:Y:S02]  /*e9f0*/  ISETP.NE.AND.EX P0, PT, R9, RZ, PT, P0 ;  /* 0x000000ff0900720c */ /* 0x000fe40003f05300 */
[----:B--2---:R-:W-:-:S05]  /*ea00*/  I2FP.F32.U32 R0, R14 ;  /* 0x0000000e00007245 */ /* 0x004fca0000201000 */
[----:B------:R-:W-:-:S04]  /*ea10*/  FMUL R0, R0, UR6 ;  /* 0x0000000600007c20 */ /* 0x000fc80008400000 */
[----:B------:R2:W0:Y:S02]  /*ea20*/  F2I.U32.TRUNC.NTZ R15, R0 ;  /* 0x00000000000f7305 */ /* 0x000424000020f000 */
[----:B------:R-:W-:Y:S05]  /*ea30*/  @!P0 BRA `(.L_x_291) ;  /* 0x0000000000288947 */ /* 0x000fea0003800000 */
[----:B--2---:R-:W2:Y:S02]  /*ea40*/  LDC R0, c[0x0][0x634] ;  /* 0x00018d00ff007b82 */ /* 0x004ea40000000800 */
[----:B--2---:R-:W-:-:S05]  /*ea50*/  IADD3 R7, P0, R19, R0, RZ ;  /* 0x0000000013077210 */ /* 0x004fca0007f1e0ff */
[----:B------:R-:W-:-:S04]  /*ea60*/  IMAD.X R11, RZ, RZ, R22, P0 ;  /* 0x000000ffff0b7224 */ /* 0x000fc800000e0616 */
[----:B0-----:R-:W-:-:S04]  /*ea70*/  IMAD.WIDE.U32 R2, R11, R8, RZ ;  /* 0x000000080b027225 */ /* 0x001fc800078e00ff */
[----:B------:R-:W-:-:S04]  /*ea80*/  IMAD.WIDE.U32 R4, P0, R7, R9, R2 ;  /* 0x0000000907047225 */ /* 0x000fc80007800002 */
[----:B------:R-:W-:-:S04]  /*ea90*/  IMAD.WIDE.U32 R2, R7, R8, RZ ;  /* 0x0000000807027225 */ /* 0x000fc800078e00ff */
[----:B------:R-:W-:Y:S01]  /*eaa0*/  IMAD.X R7, RZ, RZ, RZ, P0 ;  /* 0x000000ffff077224 */ /* 0x000fe200000e06ff */
[----:B------:R-:W-:Y:S01]  /*eab0*/  IADD3 RZ, P0, R3, R4, RZ ;  /* 0x0000000403ff7210 */ /* 0x000fe20007f1e0ff */
[----:B------:R-:W-:-:S04]  /*eac0*/  IMAD.MOV.U32 R6, RZ, RZ, R5 ;  /* 0x000000ffff067224 */ /* 0x000fc800078e0005 */
[----:B------:R-:W-:-:S08]  /*ead0*/  IMAD.WIDE.U32.X R6, R11, R9, R6, P0 ;  /* 0x000000090b067225 */ /* 0x000fd000000e0406 */
.L_x_291:
[-CC-:B01----:R-:W-:Y:S01]  /*eae0*/  SHF.R.U64 R24, R6, R10.reuse, R7.reuse ;  /* 0x0000000a06187219 */ /* 0x183fe20000001207 */
[----:B------:R-:W0:Y:S01]  /*eaf0*/  LDC.64 R20, c[0x0][0x640] ;  /* 0x00019000ff147b82 */ /* 0x000e220000000a00 */
[----:B--2---:R-:W-:Y:S01]  /*eb00*/  SHF.R.U32.HI R0, RZ, R10, R7 ;  /* 0x0000000aff007219 */ /* 0x004fe20000011607 */
[----:B------:R-:W-:Y:S01]  /*eb10*/  IMAD.MOV.U32 R2, RZ, RZ, R19 ;  /* 0x000000ffff027224 */ /* 0x000fe200078e0013 */
[----:B------:R-:W-:Y:S01]  /*eb20*/  IADD3 R5, P0, RZ, -R24, RZ ;  /* 0x80000018ff057210 */ /* 0x000fe20007f1e0ff */
[----:B------:R-:W-:Y:S01]  /*eb30*/  IMAD.MOV R15, RZ, RZ, -R15 ;  /* 0x000000ffff0f7224 */ /* 0x000fe200078e0a0f */
[----:B------:R-:W-:Y:S01]  /*eb40*/  ULDC UR6, c[0x0][0x154] ;  /* 0x0000550000067ab9 */ /* 0x000fe20000000800 */
[----:B------:R-:W-:Y:S02]  /*eb50*/  IMAD.MOV.U32 R7, RZ, RZ, 0x1 ;  /* 0x00000001ff077424 */ /* 0x000fe400078e00ff */
[----:B------:R-:W1:Y:S01]  /*eb60*/  LDC R4, c[0x0][0x618] ;  /* 0x00018600ff047b82 */ /* 0x000e620000000800 */
[----:B------:R-:W-:-:S02]  /*eb70*/  IMAD.X R3, RZ, RZ, ~R0, P0 ;  /* 0x000000ffff037224 */ /* 0x000fc400000e0e00 */
[----:B------:R-:W-:Y:S02]  /*eb80*/  IMAD R15, R17, R15, R14 ;  /* 0x0000000f110f7224 */ /* 0x000fe400078e020e */
[-C--:B------:R-:W-:Y:S02]  /*eb90*/  IMAD R0, R3, R12.reuse, RZ ;  /* 0x0000000c03007224 */ /* 0x080fe400078e02ff */
[----:B------:R-:W-:Y:S01]  /*eba0*/  IMAD.MOV.U32 R3, RZ, RZ, R22 ;  /* 0x000000ffff037224 */ /* 0x000fe200078e0016 */
[----:B------:R-:W2:Y:S01]  /*ebb0*/  LDC R6, c[0x0][0x608] ;  /* 0x00018200ff067b82 */ /* 0x000ea20000000800 */
[----:B------:R-:W-:-:S04]  /*ebc0*/  IMAD.WIDE.U32 R2, R5, R12, R2 ;  /* 0x0000000c05027225 */ /* 0x000fc800078e0002 */
[----:B------:R-:W-:-:S03]  /*ebd0*/  IMAD R5, R5, R13, R0 ;  /* 0x0000000d05057224 */ /* 0x000fc600078e0200 */
[----:B------:R-:W5:Y:S01]  /*ebe0*/  LDC R18, c[0x0][0x658] ;  /* 0x00019600ff127b82 */ /* 0x000f620000000800 */
[----:B------:R-:W-:Y:S01]  /*ebf0*/  I2FP.F32.U32 R0, R16 ;  /* 0x0000001000007245 */ /* 0x000fe20000201000 */
[----:B------:R-:W-:Y:S01]  /*ec00*/  IMAD.IADD R3, R3, 0x1, R5 ;  /* 0x0000000103037824 */ /* 0x000fe200078e0205 */
[----:B0-----:R-:W-:Y:S01]  /*ec10*/  ISETP.NE.U32.AND P0, PT, R20, RZ, PT ;  /* 0x000000ff1400720c */ /* 0x001fe20003f05070 */
[----:B------:R-:W-:Y:S02]  /*ec20*/  IMAD.MOV.U32 R5, RZ, RZ, -0x1 ;  /* 0xffffffffff057424 */ /* 0x000fe400078e00ff */
[----:B------:R-:W-:Y:S02]  /*ec30*/  FMUL R0, R0, UR6 ;  /* 0x0000000600007c20 */ /* 0x000fe40008400000 */
[----:B------:R-:W0:Y:S01]  /*ec40*/  LDC R13, c[0x0][0x148] ;  /* 0x00005200ff0d7b82 */ /* 0x000e220000000800 */
[----:B-1----:R-:W-:Y:S01]  /*ec50*/  SHF.R.U64 R10, R2, R4, R3 ;  /* 0x00000004020a7219 */ /* 0x002fe20000001203 */
[----:B------:R1:W0:Y:S01]  /*ec60*/  F2I.U32.TRUNC.NTZ R12, R0 ;  /* 0x00000000000c7305 */ /* 0x000222000020f000 */
[----:B------:R-:W-:-:S02]  /*ec70*/  ISETP.NE.AND.EX P0, PT, R21, RZ, PT, P0 ;  /* 0x000000ff1500720c */ /* 0x000fc40003f05300 */
[----:B------:R-:W-:-:S03]  /*ec80*/  SHF.R.U32.HI R3, RZ, R4, R3 ;  /* 0x00000004ff037219 */ /* 0x000fc60000011603 */
[----:B------:R-:W0:Y:S01]  /*ec90*/  LDC R14, c[0x0][0x600] ;  /* 0x00018000ff0e7b82 */ /* 0x000e220000000800 */
[-CC-:B--2---:R-:W-:Y:S02]  /*eca0*/  SHF.R.U64 R8, R10, R6.reuse, R3.reuse ;  /* 0x000000060a087219 */ /* 0x184fe40000001203 */
[----:B------:R-:W-:-:S05]  /*ecb0*/  SHF.R.U32.HI R3, RZ, R6, R3 ;  /* 0x00000006ff037219 */ /* 0x000fca0000011603 */
[----:B------:R-:W2:Y:S01]  /*ecc0*/  LDC R19, c[0x0][0x648] ;  /* 0x00019200ff137b82 */ /* 0x000ea20000000800 */
[-CC-:B-----5:R-:W-:Y:S02]  /*ecd0*/  SHF.R.U64 R11, R8, R18.reuse, R3.reuse ;  /* 0x00000012080b7219 */ /* 0x1a0fe40000001203 */
[-C--:B------:R-:W-:Y:S02]  /*ece0*/  SHF.L.U32 R5, R5, R18.reuse, RZ ;  /* 0x0000001205057219 */ /* 0x080fe400000006ff */
[-C--:B------:R-:W-:Y:S01]  /*ecf0*/  SHF.R.U32.HI R3, RZ, R18.reuse, R3 ;  /* 0x00000012ff037219 */ /* 0x080fe20000011603 */
[----:B------:R-:W-:Y:S01]  /*ed00*/  IMAD.MOV.U32 R2, RZ, RZ, R11 ;  /* 0x000000ffff027224 */ /* 0x000fe200078e000b */
[----:B------:R-:W-:Y:S01]  /*ed10*/  SHF.L.U32 R40, R7, R18, RZ ;  /* 0x0000001207287219 */ /* 0x000fe200000006ff */
[----:B------:R-:W0:Y:S01]  /*ed20*/  LDC R22, c[0x0][0x638] ;  /* 0x00018e00ff167b82 */ /* 0x000e220000000800 */
[----:B------:R-:W-:-:S07]  /*ed30*/  LOP3.LUT R17, RZ, R5, RZ, 0x33, !PT ;  /* 0x00000005ff117212 */ /* 0x000fce00078e33ff */
[----:B------:R-:W0:Y:S01]  /*ed40*/  LDC R23, c[0x0][0x610] ;  /* 0x00018400ff177b82 */ /* 0x000e220000000800 */
[----:B-1----:R-:W-:Y:S05]  /*ed50*/  @!P0 BRA `(.L_x_292) ;  /* 0x0000000000288947 */ /* 0x002fea0003800000 */
        /* <DEDUP_REMOVED lines=10> */
.L_x_292:
[----:B--2---:R-:W-:Y:S01]  /*ee00*/  SHF.R.U64 R0, R2, R19, R3 ;  /* 0x0000001302007219 */ /* 0x004fe20000001203 */
[----:B0-----:R-:W-:Y:S01]  /*ee10*/  VIADD R3, R14, 0xffffffff ;  /* 0xffffffff0e037836 */ /* 0x001fe20000000000 */
[----:B------:R-:W-:Y:S01]  /*ee20*/  LOP3.LUT R5, R8, R17, RZ, 0xc0, !PT ;  /* 0x0000001108057212 */ /* 0x000fe200078ec0ff */
[----:B------:R-:W-:Y:S01]  /*ee30*/  IMAD.MOV R12, RZ, RZ, -R12 ;  /* 0x000000ffff0c7224 */ /* 0x000fe200078e0a0c */
[----:B------:R-:W-:Y:S01]  /*ee40*/  R2UR UR19, R24 ;  /* 0x00000000181372ca */ /* 0x000fe200000e0000 */
[----:B------:R-:W-:Y:S01]  /*ee50*/  IMAD.MOV R2, RZ, RZ, -R0 ;  /* 0x000000ffff027224 */ /* 0x000fe200078e0a00 */
[----:B------:R-:W-:Y:S01]  /*ee60*/  LOP3.LUT R3, R10, R3, RZ, 0xc0, !PT ;  /* 0x000000030a037212 */ /* 0x000fe200078ec0ff */
[----:B------:R-:W-:Y:S02]  /*ee70*/  IMAD R40, R40, R0, R5 ;  /* 0x0000000028287224 */ /* 0x000fe400078e0205 */
[----:B------:R-:W-:Y:S02]  /*ee80*/  @P4 IMAD R15, R13, R12, R16 ;  /* 0x0000000c0d0f4224 */ /* 0x000fe400078e0210 */
[----:B------:R-:W-:-:S02]  /*ee90*/  IMAD R0, R2, R22, R11 ;  /* 0x0000001602007224 */ /* 0x000fc400078e020b */
[----:B------:R-:W-:Y:S02]  /*eea0*/  IMAD R40, R40, R23, R15 ;  /* 0x0000001728287224 */ /* 0x000fe400078e020f */
[----:B------:R-:W-:Y:S02]  /*eeb0*/  IMAD R3, R0, R14, R3 ;  /* 0x0000000e00037224 */ /* 0x000fe400078e0203 */
[----:B------:R-:W-:-:S03]  /*eec0*/  IMAD.MOV.U32 R0, RZ, RZ, 0x1 ;  /* 0x00000001ff007424 */ /* 0x000fc600078e00ff */
[----:B------:R-:W-:Y:S02]  /*eed0*/  SEL R2, R3, R40, !P4 ;  /* 0x0000002803027207 */ /* 0x000fe40006000000 */
[----:B------:R-:W-:-:S03]  /*eee0*/  SEL R40, R40, R3, !P4 ;  /* 0x0000000328287207 */ /* 0x000fc60006000000 */
[----:B------:R2:W-:Y:S04]  /*eef0*/  STL [R1+0x7c], R2 ;  /* 0x00007c0201007387 */ /* 0x0005e80000100800 */
.L_x_290:
[----:B------:R-:W-:Y:S01]  /*ef00*/  UIADD3 UR5, UR9, UR5, URZ ;  /* 0x0000000509057290 */ /* 0x000fe2000fffe03f */
[----:B------:R0:W-:Y:S01]  /*ef10*/  STL [R1+0x78], R40 ;  /* 0x0000782801007387 */ /* 0x0001e20000100800 */
[----:B------:R-:W-:Y:S02]  /*ef20*/  LOP3.LUT P0, RZ, R0, 0xff, RZ, 0xc0, !PT ;  /* 0x000000ff00ff7812 */ /* 0x000fe4000780c0ff */
[----:B------:R-:W-:Y:S02]  /*ef30*/  USHF.R.U32.HI UR6, URZ, 0x1, UR5 ;  /* 0x000000013f067899 */ /* 0x000fe40008011605 */
[----:B------:R-:W-:Y:S02]  /*ef40*/  UISETP.GT.U32.AND UP0, UPT, UR5, 0x1, UPT ;  /* 0x000000010500788c */ /* 0x000fe4000bf04070 */
[----:B------:R-:W-:Y:S02]  /*ef50*/  ULOP3.LUT UR6, UR6, 0x1, URZ, 0xc0, !UPT ;  /* 0x0000000106067892 */ /* 0x000fe4000f8ec03f */
[----:B------:R-:W-:-:S02]  /*ef60*/  UISETP.LT.U32.AND UP0, UPT, UR9, 0x2, UP0 ;  /* 0x000000020900788c */ /* 0x000fc40008701070 */
[----:B------:R-:W-:Y:S02]  /*ef70*/  UISETP.NE.U32.AND UP1, UPT, UR6, 0x1, UPT ;  /* 0x000000010600788c */ /* 0x000fe4000bf25070 */
[----:B------:R-:W-:Y:S02]  /*ef80*/  USEL UR10, URZ, 0x1, !UP0 ;  /* 0x000000013f0a7887 */ /* 0x000fe4000c000000 */
[----:B------:R-:W-:Y:S02]  /*ef90*/  UISETP.GT.U32.AND UP1, UPT, UR9, 0x1, !UP1 ;  /* 0x000000010900788c */ /* 0x000fe4000cf24070 */
[----:B------:R-:W-:Y:S02]  /*efa0*/  ULOP3.LUT UR5, UR5, 0x1, URZ, 0xc0, !UPT ;  /* 0x0000000105057892 */ /* 0x000fe4000f8ec03f */
[----:B------:R-:W-:-:S04]  /*efb0*/  USEL UR6, URZ, 0x1, !UP1 ;  /* 0x000000013f067887 */ /* 0x000fc8000c800000 */
[----:B------:R-:W-:Y:S01]  /*efc0*/  ULOP3.LUT UR4, UR6, UR4, UR10, 0x96, !UPT ;  /* 0x0000000406047292 */ /* 0x000fe2000f8e960a */
[----:B0-----:R-:W-:Y:S11]  /*efd0*/  @P0 BRA `(.L_x_293) ;  /* 0xffffff2000000947 */ /* 0x001ff6000383ffff */
[----:B------:R-:W-:Y:S05]  /*efe0*/  EXIT ;  /* 0x000000000000794d */ /* 0x000fea0003800000 */
.L_x_3:
[----:B------:R-:W2:Y:S01]  /*eff0*/  LDL R16, [R1+0x74] ;  /* 0x0000740001107983 */ /* 0x000ea20000100800 */
[----:B------:R-:W-:-:S03]  /*f000*/  ULDC.64 UR4, c[0x0][0x650] ;  /* 0x0001940000047ab9 */ /* 0x000fc60000000a00 */
[----:B------:R-:W3:Y:S01]  /*f010*/  LDL R17, [R1+0x70] ;  /* 0x0000700001117983 */ /* 0x000ee20000100800 */
[----:B------:R-:W-:Y:S01]  /*f020*/  PRMT R4, RZ, 0x7610, R4 ;  /* 0x00007610ff047816 */ /* 0x000fe20000000004 */
[----:B------:R-:W-:Y:S02]  /*f030*/  IMAD.MOV.U32 R5, RZ, RZ, -0x1 ;  /* 0xffffffffff057424 */ /* 0x000fe400078e00ff */
[----:B------:R-:W-:Y:S02]  /*f040*/  IMAD.MOV.U32 R6, RZ, RZ, -0x1 ;  /* 0xffffffffff067424 */ /* 0x000fe400078e00ff */
[----:B------:R-:W-:Y:S01]  /*f050*/  IMAD.MOV.U32 R11, RZ, RZ, -0x1 ;  /* 0xffffffffff0b7424 */ /* 0x000fe200078e00ff */
[----:B--2---:R-:W-:-:S04]  /*f060*/  ISETP.GE.U32.AND P0, PT, R16, UR4, PT ;  /* 0x0000000410007c0c */ /* 0x004fc8000bf06070 */
[----:B---3--:R-:W-:-:S13]  /*f070*/  ISETP.GE.U32.AND.EX P0, PT, R17, UR5, PT, P0 ;  /* 0x0000000511007c0c */ /* 0x008fda000bf06100 */
[----:B------:R-:W-:Y:S05]  /*f080*/  @P0 BRA `(.L_x_294) ;  /* 0x00000004005c0947 */ /* 0x000fea0003800000 */
        /* <DEDUP_REMOVED lines=18> */
.L_x_295:
[-CC-:B------:R-:W-:Y:S01]  /*f1b0*/  SHF.R.U64 R11, R8, R12.reuse, R9.reuse ;  /* 0x0000000c080b7219 */ /* 0x180fe20000001209 */
[----:B------:R-:W0:Y:S01]  /*f1c0*/  LDC.64 R20, c[0x0][0x640] ;  /* 0x00019000ff147b82 */ /* 0x000e220000000a00 */
[----:B------:R-:W-:Y:S01]  /*f1d0*/  SHF.R.U32.HI R3, RZ, R12, R9 ;  /* 0x0000000cff037219 */ /* 0x000fe20000011609 */
[----:B------:R-:W-:Y:S01]  /*f1e0*/  ULDC UR4, c[0x0][0x150] ;  /* 0x0000540000047ab9 */ /* 0x000fe20000000800 */
[----:B------:R-:W-:Y:S01]  /*f1f0*/  IADD3 R7, P0, RZ, -R11, RZ ;  /* 0x8000000bff077210 */ /* 0x000fe20007f1e0ff */
[----:B------:R-:W-:Y:S01]  /*f200*/  IMAD.MOV.U32 R4, RZ, RZ, R16 ;  /* 0x000000ffff047224 */ /* 0x000fe200078e0010 */
[----:B------:R-:W-:Y:S01]  /*f210*/  I2FP.F32.U32 R6, R2 ;  /* 0x0000000200067245 */ /* 0x000fe20000201000 */
[----:B------:R-:W-:Y:S02]  /*f220*/  IMAD.MOV.U32 R5, RZ, RZ, R17 ;  /* 0x000000ffff057224 */ /* 0x000fe400078e0011 */
[----:B------:R-:W1:Y:S01]  /*f230*/  LDC R10, c[0x0][0x618] ;  /* 0x00018600ff0a7b82 */ /* 0x000e620000000800 */
[----:B------:R-:W-:-:S02]  /*f240*/  IMAD.X R3, RZ, RZ, ~R3, P0 ;  /* 0x000000ffff037224 */ /* 0x000fc400000e0e03 */
[----:B------:R-:W-:Y:S01]  /*f250*/  FMUL R9, R6, UR4 ;  /* 0x0000000406097c20 */ /* 0x000fe20008400000 */
[----:B------:R-:W-:Y:S01]  /*f260*/  IMAD.WIDE.U32 R4, R7, R14, R4 ;  /* 0x0000000e07047225 */ /* 0x000fe200078e0004 */
[----:B------:R-:W-:-:S03]  /*f270*/  ULDC UR4, c[0x0][0x154] ;  /* 0x0000550000047ab9 */ /* 0x000fc60000000800 */
[----:B------:R-:W-:Y:S01]  /*f280*/  IMAD R6, R3, R14, RZ ;  /* 0x0000000e03067224 */ /* 0x000fe200078e02ff */
[----:B------:R-:W2:Y:S01]  /*f290*/  LDC R13, c[0x0][0x144] ;  /* 0x00005100ff0d7b82 */ /* 0x000ea20000000800 */
[----:B------:R-:W3:Y:S02]  /*f2a0*/  F2I.U32.TRUNC.NTZ R9, R9 ;  /* 0x0000000900097305 */ /* 0x000ee4000020f000 */
[----:B------:R-:W-:Y:S02]  /*f2b0*/  IMAD R3, R7, R15, R6 ;  /* 0x0000000f07037224 */ /* 0x000fe400078e0206 */
[----:B------:R-:W-:Y:S02]  /*f2c0*/  IMAD.MOV.U32 R6, RZ, RZ, -0x1 ;  /* 0xffffffffff067424 */ /* 0x000fe400078e00ff */
[----:B------:R-:W-:Y:S01]  /*f2d0*/  IMAD.IADD R3, R5, 0x1, R3 ;  /* 0x0000000105037824 */ /* 0x000fe200078e0203 */
[----:B------:R-:W4:Y:S01]  /*f2e0*/  LDC R12, c[0x0][0x608] ;  /* 0x00018200ff0c7b82 */ /* 0x000f220000000800 */
[----:B------:R-:W-:-:S02]  /*f2f0*/  I2FP.F32.U32 R5, R0 ;  /* 0x0000000000057245 */ /* 0x000fc40000201000 */
[----:B0-----:R-:W-:-:S03]  /*f300*/  ISETP.NE.U32.AND P0, PT, R20, RZ, PT ;  /* 0x000000ff1400720c */ /* 0x001fc60003f05070 */
[----:B------:R-:W-:Y:S01]  /*f310*/  FMUL R5, R5, UR4 ;  /* 0x0000000405057c20 */ /* 0x000fe20008400000 */
[----:B------:R-:W-:Y:S01]  /*f320*/  ISETP.NE.AND.EX P0, PT, R21, RZ, PT, P0 ;  /* 0x000000ff1500720c */ /* 0x000fe20003f05300 */
[----:B------:R-:W0:Y:S01]  /*f330*/  LDC R7, c[0x0][0x658] ;  /* 0x00019600ff077b82 */ /* 0x000e220000000800 */
[-C--:B-1----:R-:W-:Y:S01]  /*f340*/  SHF.R.U64 R8, R4, R10.reuse, R3 ;  /* 0x0000000a04087219 */ /* 0x082fe20000001203 */
[----:B---3--:R-:W-:Y:S01]  /*f350*/  IMAD.MOV R4, RZ, RZ, -R9 ;  /* 0x000000ffff047224 */ /* 0x008fe200078e0a09 */
[----:B------:R-:W-:Y:S02]  /*f360*/  SHF.R.U32.HI R3, RZ, R10, R3 ;  /* 0x0000000aff037219 */ /* 0x000fe40000011603 */
[----:B------:R1:W3:Y:S03]  /*f370*/  F2I.U32.TRUNC.NTZ R10, R5 ;  /* 0x00000005000a7305 */ /* 0x0002e6000020f000 */
[----:B------:R-:W1:Y:S01]  /*f380*/  LDC R17, c[0x0][0x148] ;  /* 0x00005200ff117b82 */ /* 0x000e620000000800 */
[----:B--2---:R-:W-:-:S02]  /*f390*/  IMAD R19, R13, R4, R2 ;  /* 0x000000040d137224 */ /* 0x004fc400078e0202 */
[----:B------:R-:W-:-:S05]  /*f3a0*/  IMAD.MOV.U32 R4, RZ, RZ, 0x1 ;  /* 0x00000001ff047424 */ /* 0x000fca00078e00ff */
[----:B------:R-:W2:Y:S01]  /*f3b0*/  LDC R14, c[0x0][0x600] ;  /* 0x00018000ff0e7b82 */ /* 0x000ea20000000800 */
[-CC-:B----4-:R-:W-:Y:S02]  /*f3c0*/  SHF.R.U64 R13, R8, R12.reuse, R3.reuse ;  /* 0x0000000c080d7219 */ /* 0x190fe40000001203 */
[----:B------:R-:W-:-:S05]  /*f3d0*/  SHF.R.U32.HI R2, RZ, R12, R3 ;  /* 0x0000000cff027219 */ /* 0x000fca0000011603 */
[----:B------:R-:W4:Y:S01]  /*f3e0*/  LDC R16, c[0x0][0x648] ;  /* 0x00019200ff107b82 */ /* 0x000f220000000800 */
[-CC-:B0-----:R-:W-:Y:S02]  /*f3f0*/  SHF.R.U64 R15, R13, R7.reuse, R2.reuse ;  /* 0x000000070d0f7219 */ /* 0x181fe40000001202 */
[-C--:B------:R-:W-:Y:S02]  /*f400*/  SHF.L.U32 R6, R6, R7.reuse, RZ ;  /* 0x0000000706067219 */ /* 0x080fe400000006ff */
[-C--:B------:R-:W-:Y:S01]  /*f410*/  SHF.R.U32.HI R3, RZ, R7.reuse, R2 ;  /* 0x00000007ff037219 */ /* 0x080fe20000011602 */
[----:B------:R-:W-:Y:S01]  /*f420*/  IMAD.MOV.U32 R2, RZ, RZ, R15 ;  /* 0x000000ffff027224 */ /* 0x000fe200078e000f */
[----:B------:R-:W-:Y:S01]  /*f430*/  SHF.L.U32 R12, R4, R7, RZ ;  /* 0x00000007040c7219 */ /* 0x000fe200000006ff */
[----:B------:R-:W0:Y:S01]  /*f440*/  LDC R18, c[0x0][0x638] ;  /* 0x00018e00ff127b82 */ /* 0x000e220000000800 */
[----:B------:R-:W-:-:S07]  /*f450*/  LOP3.LUT R22, RZ, R6, RZ, 0x33, !PT ;  /* 0x00000006ff167212 */ /* 0x000fce00078e33ff */
        /* <DEDUP_REMOVED lines=12> */
.L_x_296:
[----:B----4-:R-:W-:Y:S01]  /*f520*/  SHF.R.U64 R3, R2, R16, R3 ;  /* 0x0000001002037219 */ /* 0x010fe20000001203 */
[----:B--2---:R-:W-:Y:S01]  /*f530*/  VIADD R5, R14, 0xffffffff ;  /* 0xffffffff0e057836 */ /* 0x004fe20000000000 */
[----:B------:R-:W-:Y:S01]  /*f540*/  LOP3.LUT R2, R13, R22, RZ, 0xc0, !PT ;  /* 0x000000160d027212 */ /* 0x000fe200078ec0ff */
[----:B------:R-:W-:Y:S02]  /*f550*/  IMAD.MOV R10, RZ, RZ, -R10 ;  /* 0x000000ffff0a7224 */ /* 0x000fe400078e0a0a */
[----:B------:R-:W-:Y:S02]  /*f560*/  IMAD.MOV R4, RZ, RZ, -R3 ;  /* 0x000000ffff047224 */ /* 0x000fe400078e0a03 */
[----:B------:R-:W-:Y:S01]  /*f570*/  IMAD R2, R12, R3, R2 ;  /* 0x000000030c027224 */ /* 0x000fe200078e0202 */
[----:B------:R-:W-:Y:S01]  /*f580*/  LOP3.LUT R3, R8, R5, RZ, 0xc0, !PT ;  /* 0x0000000508037212 */ /* 0x000fe200078ec0ff */
[----:B------:R-:W-:Y:S02]  /*f590*/  @P4 IMAD R19, R17, R10, R0 ;  /* 0x0000000a11134224 */ /* 0x000fe400078e0200 */
[----:B0-----:R-:W-:-:S02]  /*f5a0*/  IMAD R0, R4, R18, R15 ;  /* 0x0000001204007224 */ /* 0x001fc400078e020f */
[----:B------:R-:W-:Y:S02]  /*f5b0*/  IMAD R5, R2, R23, R19 ;  /* 0x0000001702057224 */ /* 0x000fe400078e0213 */
[----:B------:R-:W-:Y:S02]  /*f5c0*/  IMAD R0, R0, R14, R3 ;  /* 0x0000000e00007224 */ /* 0x000fe400078e0203 */
[----:B------:R-:W-:-:S03]  /*f5d0*/  IMAD.MOV.U32 R4, RZ, RZ, 0x1 ;  /* 0x00000001ff047424 */ /* 0x000fc600078e00ff */
[----:B------:R-:W-:Y:S02]  /*f5e0*/  SEL R6, R0, R5, !P4 ;  /* 0x0000000500067207 */ /* 0x000fe40006000000 */
[----:B------:R-:W-:-:S07]  /*f5f0*/  SEL R5, R5, R0, !P4 ;  /* 0x0000000005057207 */ /* 0x000fce0006000000 */
.L_x_294:
[----:B------:R-:W-:-:S08]  /*f600*/  NOP ;  /* 0x0000000000007918 */ /* 0x000fd00000000000 */
[----:B------:R-:W0:-:S00]  /*f610*/  USETMAXREG.DEALLOC.CTAPOOL 0x28 ;  /* 0x00000028000079c8 */ /* 0x000e0000080e0500 */
[----:B------:R-:W-:-:S13]  /*f620*/  ISETP.NE.AND P0, PT, RZ, UR6, PT ;  /* 0x00000006ff007c0c */ /* 0x000fda000bf05270 */
[----:B------:R-:W-:Y:S05]  /*f630*/  @P0 EXIT ;  /* 0x000000000000094d */ /* 0x000fea0003800000 */
[----:B0-----:R-:W-:Y:S01]  /*f640*/  LOP3.LUT P0, RZ, R4, 0xff, RZ, 0xc0, !PT ;  /* 0x000000ff04ff7812 */ /* 0x001fe2000780c0ff */
[----:B------:R-:W-:Y:S02]  /*f650*/  IMAD.MOV.U32 R0, RZ, RZ, 0x1 ;  /* 0x00000001ff007424 */ /* 0x000fe400078e00ff */
[----:B------:R-:W-:-:S10]  /*f660*/  IMAD.MOV.U32 R8, RZ, RZ, RZ ;  /* 0x000000ffff087224 */ /* 0x000fd400078e00ff */
[----:B------:R-:W-:Y:S05]  /*f670*/  @!P0 BRA `(.L_x_297) ;  /* 0x0000000c00848947 */ /* 0x000fea0003800000 */
[----:B------:R-:W0:Y:S01]  /*f680*/  S2R R2, SR_TID.X ;  /* 0x0000000000027919 */ /* 0x000e220000002100 */
[----:B------:R-:W-:Y:S01]  /*f690*/  ULDC UR4, c[0x0][0x28c] ;  /* 0x0000a30000047ab9 */ /* 0x000fe20000000800 */
[----:B------:R-:W-:Y:S01]  /*f6a0*/  ULDC UR5, c[0x0][0x600] ;  /* 0x0001800000057ab9 */ /* 0x000fe20000000800 */
[----:B------:R-:W-:Y:S01]  /*f6b0*/  UIADD3 UR11, UR4, 0xff, URZ ;  /* 0x000000ff040b7890 */ /* 0x000fe2000fffe03f */
[----:B------:R-:W-:Y:S01]  /*f6c0*/  BSSY B0, `(.L_x_297) ;  /* 0x00000dc000007945 */ /* 0x000fe20003800000 */
[----:B------:R-:W-:Y:S01]  /*f6d0*/  ULDC UR6, c[0x0][0x658] ;  /* 0x0001960000067ab9 */ /* 0x000fe20000000800 */
[----:B------:R-:W-:Y:S01]  /*f6e0*/  UMOV UR9, 0xffffffff ;  /* 0xffffffff00097882 */ /* 0x000fe20000000000 */
[----:B------:R-:W-:Y:S01]  /*f6f0*/  UMOV UR12, 0x1 ;  /* 0x00000001000c7882 */ /* 0x000fe20000000000 */
[----:B------:R-:W-:Y:S01]  /*f700*/  UIADD3 UR4, UR5, -0x1, URZ ;  /* 0xffffffff05047890 */ /* 0x000fe2000fffe03f */
[----:B------:R-:W-:Y:S01]  /*f710*/  IMAD.MOV.U32 R9, RZ, RZ, 0x1 ;  /* 0x00000001ff097424 */ /* 0x000fe200078e00ff */
[----:B------:R-:W-:Y:S01]  /*f720*/  USHF.L.U32 UR10, UR9, UR6, URZ ;  /* 0x00000006090a7299 */ /* 0x000fe2000800063f */
[----:B------:R-:W-:Y:S01]  /*f730*/  IMAD.MOV.U32 R0, RZ, RZ, 0x1 ;  /* 0x00000001ff007424 */ /* 0x000fe200078e00ff */
[----:B------:R-:W-:Y:S01]  /*f740*/  USHF.L.U32 UR5, UR12, UR6, URZ ;  /* 0x000000060c057299 */ /* 0x000fe2000800063f */
[----:B------:R-:W-:Y:S01]  /*f750*/  IMAD.MOV.U32 R8, RZ, RZ, RZ ;  /* 0x000000ffff087224 */ /* 0x000fe200078e00ff */
[----:B------:R-:W-:Y:S01]  /*f760*/  USHF.R.S32.HI UR12, URZ, 0x1f, UR11 ;  /* 0x0000001f3f0c7899 */ /* 0x000fe2000801140b */
[----:B------:R-:W-:Y:S01]  /*f770*/  ULDC UR8, c[0x0][0xc] ;  /* 0x0000030000087ab9 */ /* 0x000fe20000000800 */
[----:B------:R-:W-:-:S02]  /*f780*/  ULDC UR9, c[0x0][0x10] ;  /* 0x0000040000097ab9 */ /* 0x000fc40000000800 */
[----:B------:R-:W-:Y:S02]  /*f790*/  ULEA.HI UR12, UR12, UR11, URZ, 0x8 ;  /* 0x0000000b0c0c7291 */ /* 0x000fe4000f8f403f */
[----:B------:R-:W-:Y:S02]  /*f7a0*/  UIMAD.WIDE.U32 UR8, UR8, UR9, URZ ;  /* 0x00000009080872a5 */ /* 0x000fe4000f8e003f */
[----:B------:R-:W-:Y:S02]  /*f7b0*/  ULOP3.LUT UR6, URZ, UR10, URZ, 0x33, !UPT ;  /* 0x0000000a3f067292 */ /* 0x000fe4000f8e333f */
[----:B------:R-:W-:Y:S01]  /*f7c0*/  USHF.R.S32.HI UR13, URZ, 0x8, UR12 ;  /* 0x000000083f0d7899 */ /* 0x000fe2000801140c */
[----:B------:R-:W-:Y:S01]  /*f7d0*/  ULDC UR10, c[0x0][0x14] ;  /* 0x00000500000a7ab9 */ /* 0x000fe20000000800 */
[----:B------:R-:W-:Y:S02]  /*f7e0*/  ULOP3.LUT UR15, UR7, 0x2, URZ, 0xfc, !UPT ;  /* 0x00000002070f7892 */ /* 0x000fe4000f8efc3f */
[----:B------:R-:W-:-:S02]  /*f7f0*/  UIMAD.WIDE.U32 UR38, UR8, UR10, URZ ;  /* 0x0000000a082672a5 */ /* 0x000fc4000f8e003f */
[----:B------:R-:W-:Y:S01]  /*f800*/  UIMAD UR14, UR9, UR10, URZ ;  /* 0x0000000a090e72a4 */ /* 0x000fe2000f8e023f */
[C---:B0-----:R-:W-:Y:S01]  /*f810*/  LOP3.LUT P3, RZ, R2.reuse, 0x7f, RZ, 0xc0, !PT ;  /* 0x0000007f02ff7812 */ /* 0x041fe2000786c0ff */
[----:B------:R-:W-:Y:S01]  /*f820*/  UIADD3 UR21, UR13, 0x1, URZ ;  /* 0x000000010d157890 */ /* 0x000fe2000fffe03f */
[----:B------:R-:W-:Y:S01]  /*f830*/  LOP3.LUT P0, RZ, R2, 0x1f, RZ, 0xc0, !PT ;  /* 0x0000001f02ff7812 */ /* 0x000fe2000780c0ff */
[----:B------:R-:W-:Y:S01]  /*f840*/  UIADD3 UR14, UR39, UR14, URZ ;  /* 0x0000000e270e7290 */ /* 0x000fe2000fffe03f */
[----:B------:R-:W-:Y:S02]  /*f850*/  ULDC.64 UR40, c[0x0][0x198] ;  /* 0x0000660000287ab9 */ /* 0x000fe40000000a00 */
[----:B------:R-:W-:-:S13]  /*f860*/  PLOP3.LUT P0, PT, P0, P3, PT, 0x8a, 0x0 ;  /* 0x000000000000781c */ /* 0x000fda0000707172 */
.L_x_309:
[----:B------:R-:W-:-:S03]  /*f870*/  UMOV UR8, 0xffffffff ;  /* 0xffffffff00087882 */ /* 0x000fc60000000000 */
[----:B------:R-:W-:Y:S05]  /*f880*/  BRA.DIV UR8, `(.L_x_298) ;  /* 0x0000000e08b47947 */ /* 0x000fea000b800000 */
[----:B------:R-:W-:-:S13]  /*f890*/  ELECT P1, URZ, PT ;  /* 0x00000000003f782f */ /* 0x000fda0003820000 */
.L_x_318:
[----:B------:R-:W0:Y:S01]  /*f8a0*/  LDC R2, c[0x0][0x28c] ;  /* 0x0000a300ff027b82 */ /* 0x000e220000000800 */
[----:B------:R-:W-:Y:S01]  /*f8b0*/  BSSY B1, `(.L_x_299) ;  /* 0x0000044000017945 */ /* 0x000fe20003800000 */
[----:B0-----:R-:W-:-:S13]  /*f8c0*/  ISETP.LT.OR P1, PT, R2, 0x1, !P1 ;  /* 0x000000010200780c */ /* 0x001fda0004f21670 */
[----:B------:R-:W-:Y:S05]  /*f8d0*/  @P1 BRA `(.L_x_300) ;  /* 0x0000000400041947 */ /* 0x000fea0003800000 */
[----:B------:R-:W-:Y:S02]  /*f8e0*/  IMAD R7, R5, 0xc0, RZ ;  /* 0x000000c005077824 */ /* 0x000fe400078e02ff */
[----:B------:R-:W-:Y:S02]  /*f8f0*/  IMAD.SHL.U32 R6, R6, 0x80, RZ ;  /* 0x0000008006067824 */ /* 0x000fe400078e00ff */
[----:B------:R-:W-:Y:S02]  /*f900*/  IMAD.MOV.U32 R12, RZ, RZ, RZ ;  /* 0x000000ffff0c7224 */ /* 0x000fe400078e00ff */
[----:B------:R-:W-:Y:S02]  /*f910*/  IMAD.U32 R14, RZ, RZ, UR21 ;  /* 0x00000015ff0e7e24 */ /* 0x000fe4000f8e00ff */
[----:B------:R-:W-:Y:S02]  /*f920*/  IMAD.MOV.U32 R2, RZ, RZ, R0 ;  /* 0x000000ffff027224 */ /* 0x000fe400078e0000 */
[----:B------:R-:W-:-:S07]  /*f930*/  IMAD.MOV.U32 R3, RZ, RZ, R8 ;  /* 0x000000ffff037224 */ /* 0x000fce00078e0008 */
.L_x_304:
[----:B------:R-:W0:Y:S01]  /*f940*/  S2R R5, SR_CgaCtaId ;  /* 0x0000000000057919 */ /* 0x000e220000008800 */
[----:B------:R-:W-:-:S04]  /*f950*/  MOV R4, 0x400 ;  /* 0x0000040000047802 */ /* 0x000fc80000000f00 */
[----:B0-----:R-:W-:Y:S02]  /*f960*/  LEA R10, R5, R4, 0x18 ;  /* 0x00000004050a7211 */ /* 0x001fe400078ec0ff */
[----:B------:R-:W-:Y:S01]  /*f970*/  SHF.L.U32 R4, R2, 0x1f, RZ ;  /* 0x0000001f02047819 */ /* 0x000fe200000006ff */
[----:B------:R-:W0:Y:S02]  /*f980*/  @!P3 LDC R5, c[0x0][0x500] ;  /* 0x00014000ff05bb82 */ /* 0x000e240000000800 */
[----:B------:R-:W-:-:S04]  /*f990*/  IMAD R13, R3, 0x8, R10 ;  /* 0x00000008030d7824 */ /* 0x000fc800078e020a */
[----:B------:R-:W1:Y:S02]  /*f9a0*/  SYNCS.PHASECHK.TRANS64.TRYWAIT P1, [R13+URZ+0x10], R4 ;  /* 0x000010040d0075a7 */ /* 0x000e64000802017f */
[----:B-1----:R-:W-:Y:S05]  /*f9b0*/  @!P1 BRA `(.L_x_301) ;  /* 0x0000000c00889947 */ /* 0x002fea0003800000 */
.L_x_319:
[----:B------:R-:W-:Y:S01]  /*f9c0*/  UPRMT UR8, UR15, 0x9910, URZ ;  /* 0x000099100f087896 */ /* 0x000fe2000800003f */
[----:B0-----:R0:W-:Y:S03]  /*f9d0*/  @!P3 SYNCS.ARRIVE.TRANS64 RZ, [R13+URZ], R5 ;  /* 0x000000050dffb9a7 */ /* 0x0011e6000800003f */
[----:B------:R-:W-:-:S06]  /*f9e0*/  UISETP.NE.AND UP0, UPT, UR8, 0x2, UPT ;  /* 0x000000020800788c */ /* 0x000fcc000bf05270 */
[----:B------:R-:W-:-:S13]  /*f9f0*/  PLOP3.LUT P1, PT, PT, PT, UP0, 0x80, 0x0 ;  /* 0x000000000000781c */ /* 0x000fda0003f2f008 */
[----:B0-----:R-:W-:Y:S05]  /*fa00*/  @P1 BRA `(.L_x_302) ;  /* 0x0000000000041947 */ /* 0x001fea0003800000 */
[----:B------:R-:W-:Y:S01]  /*fa10*/  BPT.TRAP 0x1 ;  /* 0x000000040000795c */ /* 0x000fe20000300000 */
.L_x_302:
[----:B------:R-:W-:Y:S05]  /*fa20*/  @P0 BRA `(.L_x_303) ;  /* 0x0000000000040947 */ /* 0x000fea0003800000 */
[----:B------:R-:W-:Y:S01]  /*fa30*/  BPT.TRAP 0x1 ;  /* 0x000000040000795c */ /* 0x000fe20000300000 */
.L_x_303:
[C-C-:B-1----:R-:W-:Y:S01]  /*fa40*/  IMAD R4, R3.reuse, 0xc000, R10.reuse ;  /* 0x0000c00003047824 */ /* 0x142fe200078e020a */
[----:B------:R-:W-:Y:S01]  /*fa50*/  R2UR UR34, R12 ;  /* 0x000000000c2272ca */ /* 0x000fe200000e0000 */
[----:B------:R-:W-:Y:S01]  /*fa60*/  IMAD R10, R3, 0x8000, R10 ;  /* 0x00008000030a7824 */ /* 0x000fe200078e020a */
[----:B------:R-:W-:Y:S01]  /*fa70*/  R2UR UR33, R13 ;  /* 0x000000000d2172ca */ /* 0x000fe200000e0000 */
[----:B------:R-:W-:Y:S01]  /*fa80*/  VIADD R14, R14, 0xffffffff ;  /* 0xffffffff0e0e7836 */ /* 0x000fe20000000000 */
[----:B------:R-:W-:Y:S01]  /*fa90*/  R2UR UR24, R4 ;  /* 0x00000000041872ca */ /* 0x000fe200000e0000 */
[----:B------:R-:W-:Y:S01]  /*faa0*/  UIADD3 UR22, UP0, UR40, 0xf0, URZ ;  /* 0x000000f028167890 */ /* 0x000fe2000ff1e03f */
[----:B------:R-:W-:Y:S01]  /*fab0*/  R2UR UR8, R10 ;  /* 0x000000000a0872ca */ /* 0x000fe200000e0000 */
[----:B------:R-:W-:Y:S01]  /*fac0*/  UIADD3 UR42, UP1, UR40, 0x1f0, URZ ;  /* 0x000001f0282a7890 */ /* 0x000fe2000ff3e03f */
[----:B------:R-:W-:Y:S01]  /*fad0*/  R2UR UR36, R11 ;  /* 0x000000000b2472ca */ /* 0x000fe200000e0000 */
[----:B------:R-:W-:Y:S01]  /*fae0*/  UIADD3.X UR23, URZ, UR41, URZ, UP0, !UPT ;  /* 0x000000293f177290 */ /* 0x000fe200087fe43f */
[----:B------:R-:W-:Y:S01]  /*faf0*/  R2UR UR35, R7 ;  /* 0x00000000072372ca */ /* 0x000fe200000e0000 */
[----:B------:R-:W-:Y:S01]  /*fb00*/  UIADD3.X UR43, URZ, UR41, URZ, UP1, !UPT ;  /* 0x000000293f2b7290 */ /* 0x000fe20008ffe43f */
[----:B------:R-:W-:Y:S01]  /*fb10*/  R2UR UR19, R6 ;  /* 0x00000000061372ca */ /* 0x000fe200000e0000 */
[----:B------:R-:W-:Y:S01]  /*fb20*/  UIADD3 UR26, UR34, 0x80, URZ ;  /* 0x00000080221a7890 */ /* 0x000fe2000fffe03f */
[----:B------:R-:W-:Y:S01]  /*fb30*/  ISETP.GT.AND P2, PT, R14, 0x1, PT ;  /* 0x000000010e00780c */ /* 0x000fe20003f44270 */
[----:B------:R-:W-:Y:S01]  /*fb40*/  VIADD R3, R3, 0x1 ;  /* 0x0000000103037836 */ /* 0x000fe20000000000 */
[----:B------:R-:W-:Y:S01]  /*fb50*/  UMOV UR30, 0x0 ;  /* 0x00000000001e7882 */ /* 0x000fe20000000000 */
[----:B------:R-:W-:Y:S01]  /*fb60*/  UIADD3 UR32, UR24, 0x100, URZ ;  /* 0x0000010018207890 */ /* 0x000fe2000fffe03f */
[----:B------:R-:W-:Y:S01]  /*fb70*/  VIADD R12, R12, 0x100 ;  /* 0x000001000c0c7836 */ /* 0x000fe20000000000 */
[----:B------:R-:W-:Y:S01]  /*fb80*/  UIADD3 UR24, UR24, 0x6100, URZ ;  /* 0x0000610018187890 */ /* 0x000fe2000fffe03f */
[----:B------:R-:W-:Y:S01]  /*fb90*/  ISETP.NE.AND P1, PT, R3, 0x2, PT ;  /* 0x000000020300780c */ /* 0x000fe20003f25270 */
[----:B------:R-:W-:-:S02]  /*fba0*/  UIADD3 UR16, UR8, 0x18100, URZ ;  /* 0x0001810008107890 */ /* 0x000fc4000fffe03f */
[----:B------:R-:W-:Y:S01]  /*fbb0*/  UIADD3 UR8, UR8, 0x1c100, URZ ;  /* 0x0001c10008087890 */ /* 0x000fe2000fffe03f */
[----:B------:R-:W-:Y:S01]  /*fbc0*/  SEL R5, RZ, 0x1, P1 ;  /* 0x00000001ff057807 */ /* 0x000fe20000800000 */
[----:B------:R-:W-:Y:S01]  /*fbd0*/  UMOV UR31, 0x10000000 ;  /* 0x10000000001f7882 */ /* 0x000fe20000000000 */
[----:B------:R-:W-:Y:S01]  /*fbe0*/  UMOV UR25, UR33 ;  /* 0x0000002100197c82 */ /* 0x000fe20008000000 */
[----:B------:R-:W-:Y:S01]  /*fbf0*/  UMOV UR28, UR36 ;  /* 0x00000024001c7c82 */ /* 0x000fe20008000000 */
[----:B------:R-:W-:Y:S01]  /*fc00*/  UMOV UR27, UR35 ;  /* 0x00000023001b7c82 */ /* 0x000fe20008000000 */
[----:B------:R-:W-:Y:S01]  /*fc10*/  UMOV UR17, UR33 ;  /* 0x0000002100117c82 */ /* 0x000fe20008000000 */
[----:B------:R-:W-:Y:S01]  /*fc20*/  UMOV UR18, UR34 ;  /* 0x0000002200127c82 */ /* 0x000fe20008000000 */
[----:B------:R-:W-:Y:S01]  /*fc30*/  UMOV UR20, UR36 ;  /* 0x0000002400147c82 */ /* 0x000fe20008000000 */
[----:B------:R0:W-:Y:S01]  /*fc40*/  UTMALDG.3D [UR32], [UR22], desc[UR30] ;  /* 0x00001e20160075b4 */ /* 0x0001e20008011000 */
[----:B------:R-:W-:Y:S01]  /*fc50*/  UMOV UR9, UR33 ;  /* 0x0000002100097c82 */ /* 0x000fe20008000000 */
[----:B------:R-:W-:Y:S01]  /*fc60*/  UMOV UR11, UR19 ;  /* 0x00000013000b7c82 */ /* 0x000fe20008000000 */
[----:B------:R-:W-:Y:S01]  /*fc70*/  UMOV UR12, UR36 ;  /* 0x00000024000c7c82 */ /* 0x000fe20008000000 */
[----:B------:R-:W-:Y:S01]  /*fc80*/  UMOV UR10, UR26 ;  /* 0x0000001a000a7c82 */ /* 0x000fe20008000000 */
[----:B------:R-:W-:-:S02]  /*fc90*/  LOP3.LUT R2, R2, R5, RZ, 0x3c, !PT ;  /* 0x0000000502027212 */ /* 0x000fc400078e3cff */
[----:B------:R-:W-:Y:S01]  /*fca0*/  SEL R3, R3, RZ, P1 ;  /* 0x000000ff03037207 */ /* 0x000fe20000800000 */
[----:B------:R0:W-:Y:S01]  /*fcb0*/  UTMALDG.3D [UR24], [UR22], desc[UR30] ;  /* 0x00001e18160075b4 */ /* 0x0001e20008011000 */
[----:B------:R0:W-:Y:S01]  /*fcc0*/  UTMALDG.3D [UR16], [UR42], desc[UR30] ;  /* 0x00001e102a0075b4 */ /* 0x0001e20008011000 */
[----:B------:R0:W-:Y:S02]  /*fcd0*/  UTMALDG.3D [UR8], [UR42], desc[UR30] ;  /* 0x00001e082a0075b4 */ /* 0x0001e40008011000 */
[----:B0-----:R-:W-:Y:S05]  /*fce0*/  @P2 BRA `(.L_x_304) ;  /* 0xfffffffc00142947 */ /* 0x001fea000383ffff */
.L_x_300:
[----:B------:R-:W-:Y:S05]  /*fcf0*/  BSYNC B1 ;  /* 0x0000000000017941 */ /* 0x000fea0003800000 */
.L_x_299:
[----:B------:R-:W2:Y:S01]  /*fd00*/  LDL.LU R15, [R1+0x70] ;  /* 0x00007000010f7983 */ /* 0x000ea20000300800 */
[----:B------:R-:W-:Y:S01]  /*fd10*/  LOP3.LUT P5, RZ, R9, 0xff, RZ, 0xc0, !PT ;  /* 0x000000ff09ff7812 */ /* 0x000fe200078ac0ff */
[----:B------:R-:W-:Y:S01]  /*fd20*/  VIADD R8, R8, UR13 ;  /* 0x0000000d08087c36 */ /* 0x000fe20008000000 */
[----:B------:R-:W-:Y:S01]  /*fd30*/  ULDC.64 UR8, c[0x0][0x650] ;  /* 0x0001940000087ab9 */ /* 0x000fe20000000a00 */
[----:B------:R-:W3:Y:S01]  /*fd40*/  LDL.LU R13, [R1+0x74] ;  /* 0x00007400010d7983 */ /* 0x000ee20000300800 */
[----:B------:R-:W-:Y:S01]  /*fd50*/  IMAD.U32 R5, RZ, RZ, UR13 ;  /* 0x0000000dff057e24 */ /* 0x000fe2000f8e00ff */
[----:B------:R-:W-:Y:S01]  /*fd60*/  BSSY B1, `(.L_x_305) ;  /* 0x000006f000017945 */ /* 0x000fe20003800000 */
[----:B------:R-:W-:Y:S01]  /*fd70*/  ISETP.GT.U32.AND P1, PT, R8, 0x1, PT ;  /* 0x000000010800780c */ /* 0x000fe20003f24070 */
[----:B------:R-:W-:Y:S01]  /*fd80*/  IMAD.MOV.U32 R6, RZ, RZ, -0x1 ;  /* 0xffffffffff067424 */ /* 0x000fe200078e00ff */
[----:B------:R-:W-:Y:S01]  /*fd90*/  SHF.R.U32.HI R2, RZ, 0x1, R8 ;  /* 0x00000001ff027819 */ /* 0x000fe20000011608 */
[----:B------:R-:W-:Y:S01]  /*fda0*/  IMAD.MOV.U32 R11, RZ, RZ, -0x1 ;  /* 0xffffffffff0b7424 */ /* 0x000fe200078e00ff */
[----:B------:R-:W-:Y:S01]  /*fdb0*/  ISETP.LT.U32.AND P1, PT, R5, 0x2, P1 ;  /* 0x000000020500780c */ /* 0x000fe20000f21070 */
[----:B------:R-:W-:Y:S01]  /*fdc0*/  IMAD.MOV.U32 R5, RZ, RZ, -0x1 ;  /* 0xffffffffff057424 */ /* 0x000fe200078e00ff */
[----:B------:R-:W-:Y:S01]  /*fdd0*/  LOP3.LUT R2, R2, 0x1, RZ, 0xc0, !PT ;  /* 0x0000000102027812 */ /* 0x000fe200078ec0ff */
[----:B------:R-:W0:Y:S01]  /*fde0*/  @P5 S2R R4, SR_CgaCtaId ;  /* 0x0000000000045919 */ /* 0x000e220000008800 */
[----:B------:R-:W-:-:S02]  /*fdf0*/  @P5 MOV R3, 0x400 ;  /* 0x0000040000035802 */ /* 0x000fc40000000f00 */
[----:B------:R-:W-:Y:S01]  /*fe00*/  ISETP.NE.U32.AND P2, PT, R2, 0x1, PT ;  /* 0x000000010200780c */ /* 0x000fe20003f45070 */
[----:B------:R-:W-:Y:S01]  /*fe10*/  IMAD.U32 R2, RZ, RZ, UR13 ;  /* 0x0000000dff027e24 */ /* 0x000fe2000f8e00ff */
[----:B------:R-:W-:Y:S02]  /*fe20*/  LOP3.LUT R8, R8, 0x1, RZ, 0xc0, !PT ;  /* 0x0000000108087812 */ /* 0x000fe400078ec0ff */
[----:B------:R-:W-:Y:S02]  /*fe30*/  PRMT R9, RZ, 0x7610, R9 ;  /* 0x00007610ff097816 */ /* 0x000fe40000000009 */
[----:B------:R-:W-:-:S04]  /*fe40*/  ISETP.GT.U32.AND P2, PT, R2, 0x1, !P2 ;  /* 0x000000010200780c */ /* 0x000fc80005744070 */
[----:B------:R-:W-:Y:S02]  /*fe50*/  SEL R2, RZ, 0x1, !P2 ;  /* 0x00000001ff027807 */ /* 0x000fe40005000000 */
[----:B0-----:R-:W-:-:S04]  /*fe60*/  @P5 LEA R3, R4, R3, 0x18 ;  /* 0x0000000304035211 */ /* 0x001fc800078ec0ff */
[----:B------:R0:W-:Y:S02]  /*fe70*/  @P5 SYNCS.ARRIVE.TRANS64.A1T0 RZ, [R3+URZ+0x38], RZ ;  /* 0x000038ff03ff59a7 */ /* 0x0001e4000810003f */
[----:B0-----:R-:W-:-:S04]  /*fe80*/  SEL R3, RZ, 0x1, !P1 ;  /* 0x00000001ff037807 */ /* 0x001fc80004800000 */
[----:B------:R-:W-:Y:S02]  /*fe90*/  LOP3.LUT R0, R2, R0, R3, 0x96, !PT ;  /* 0x0000000002007212 */ /* 0x000fe400078e9603 */
[----:B------:R-:W-:Y:S02]  /*fea0*/  PRMT R2, RZ, 0x7610, R2 ;  /* 0x00007610ff027816 */ /* 0x000fe40000000002 */
[----:B---3--:R-:W-:-:S04]  /*feb0*/  IADD3 R13, P5, R13, UR38, RZ ;  /* 0x000000260d0d7c10 */ /* 0x008fc8000ffbe0ff */
[----:B--2---:R-:W-:Y:S01]  /*fec0*/  IADD3.X R15, R15, UR14, RZ, P5, !PT ;  /* 0x0000000e0f0f7c10 */ /* 0x004fe2000affe4ff */
[----:B------:R0:W-:Y:S01]  /*fed0*/  STL [R1+0x74], R13 ;  /* 0x0000740d01007387 */ /* 0x0001e20000100800 */
[----:B------:R-:W-:-:S03]  /*fee0*/  ISETP.GE.U32.AND P5, PT, R13, UR8, PT ;  /* 0x000000080d007c0c */ /* 0x000fc6000bfa6070 */
[----:B------:R0:W-:Y:S01]  /*fef0*/  STL [R1+0x70], R15 ;  /* 0x0000700f01007387 */ /* 0x0001e20000100800 */
[----:B------:R-:W-:-:S13]  /*ff00*/  ISETP.GE.U32.AND.EX P1, PT, R15, UR9, PT, P5 ;  /* 0x000000090f007c0c */ /* 0x000fda000bf26150 */
[----:B0-----:R-:W-:Y:S05]  /*ff10*/  @P1 BRA `(.L_x_306) ;  /* 0x00000004004c1947 */ /* 0x001fea0003800000 */
[----:B------:R-:W-:Y:S01]  /*ff20*/  ULDC.64 UR8, c[0x0][0x628] ;  /* 0x00018a0000087ab9 */ /* 0x000fe20000000a00 */
[----:B------:R-:W0:Y:S01]  /*ff30*/  S2R R12, SR_CTAID.X ;  /* 0x00000000000c7919 */ /* 0x000e220000002500 */
[----:B------:R-:W-:Y:S01]  /*ff40*/  ISETP.NE.U32.AND P1, PT, RZ, UR8, PT ;  /* 0x00000008ff007c0c */ /* 0x000fe2000bf25070 */
[----:B------:R-:W-:Y:S01]  /*ff50*/  ULDC UR11, c[0x0][0x630] ;  /* 0x00018c00000b7ab9 */ /* 0x000fe20000000800 */
[----:B------:R-:W-:Y:S01]  /*ff60*/  IMAD.MOV.U32 R2, RZ, RZ, R13 ;  /* 0x000000ffff027224 */ /* 0x000fe200078e000d */
[----:B------:R-:W1:Y:S01]  /*ff70*/  S2R R10, SR_CTAID.Y ;  /* 0x00000000000a7919 */ /* 0x000e620000002600 */
[----:B------:R-:W-:Y:S01]  /*ff80*/  ISETP.NE.AND.EX P1, PT, RZ, UR9, PT, P1 ;  /* 0x00000009ff007c0c */ /* 0x000fe2000bf25310 */
[----:B------:R-:W-:-:S12]  /*ff90*/  IMAD.MOV.U32 R3, RZ, RZ, R15 ;  /* 0x000000ffff037224 */ /* 0x000fd800078e000f */
[----:B------:R-:W-:Y:S05]  /*ffa0*/  @!P1 BRA `(.L_x_307) ;  /* 0x0000000000289947 */ /* 0x000fea0003800000 */
[----:B------:R-:W-:Y:S02]  /*ffb0*/  ULDC UR10, c[0x0][0x634] ;  /* 0x00018d00000a7ab9 */ /* 0x000fe40000000800 */
[----:B------:R-:W-:-:S05]  /*ffc0*/  IADD3 R7, P1, R13, UR10, RZ ;  /* 0x0000000a0d077c10 */ /* 0x000fca000ff3e0ff */
[----:B------:R-:W-:-:S04]  /*ffd0*/  IMAD.X R11, RZ, RZ, R15, P1 ;  /* 0x000000ffff0b7224 */ /* 0x000fc800008e060f */
[----:B------:R-:W-:-:S04]  /*ffe0*/  IMAD.WIDE.U32 R4, R11, UR8, RZ ;  /* 0x000000080b047c25 */ /* 0x000fc8000f8e00ff */
[----:B------:R-:W-:-:S04]  /*fff0*/  IMAD.WIDE.U32 R4, P1, R7, UR9, R4 ;  /* 0x0000000907047c25 */ /* 0x000fc8000f820004 */
[----:B------:R-:W-:-:S04]  /*10000*/  IMAD.WIDE.U32 R6, R7, UR8, RZ ;  /* 0x0000000807067c25 */ /* 0x000fc8000f8e00ff */
[----:B------:R-:W-:Y:S01]  /*10010*/  IMAD.X R3, RZ, RZ, RZ, P1 ;  /* 0x000000ffff037224 */ /* 0x000fe200008e06ff */
[----:B------:R-:W-:Y:S01]  /*10020*/  IADD3 RZ, P1, R7, R4, RZ ;  /* 0x0000000407ff7210 */ /* 0x000fe20007f3e0ff */
[----:B------:R-:W-:-:S04]  /*10030*/  IMAD.MOV.U32 R2, RZ, RZ, R5 ;  /* 0x000000ffff027224 */ /* 0x000fc800078e0005 */
[----:B------:R-:W-:-:S08]  /*10040*/  IMAD.WIDE.U32.X R2, R11, UR9, R2, P1 ;  /* 0x000000090b027c25 */ /* 0x000fd000088e0402 */
.L_x_307:
[--C-:B------:R-:W-:Y:S01]  /*10050*/  SHF.R.U64 R11, R2, UR11, R3.reuse ;  /* 0x0000000b020b7c19 */ /* 0x100fe20008001203 */
[----:B------:R-:W-:Y:S01]  /*10060*/  ULDC.64 UR8, c[0x0][0x620] ;  /* 0x0001880000087ab9 */ /* 0x000fe20000000a00 */
[----:B------:R-:W-:Y:S01]  /*10070*/  SHF.R.U32.HI R2, RZ, UR11, R3 ;  /* 0x0000000bff027c19 */ /* 0x000fe20008011603 */
[----:B------:R-:W-:Y:S01]  /*10080*/  IMAD.MOV.U32 R3, RZ, RZ, R15 ;  /* 0x000000ffff037224 */ /* 0x000fe200078e000f */
[----:B------:R-:W-:Y:S01]  /*10090*/  IADD3 R5, P1, RZ, -R11, RZ ;  /* 0x8000000bff057210 */ /* 0x000fe20007f3e0ff */
[----:B------:R-:W2:Y:S01]  /*100a0*/  LDC R7, c[0x0][0x144] ;  /* 0x00005100ff077b82 */ /* 0x000ea20000000800 */
[----:B0-----:R-:W-:Y:S01]  /*100b0*/  I2FP.F32.U32 R6, R12 ;  /* 0x0000000c00067245 */ /* 0x001fe20000201000 */
[----:B------:R-:W-:Y:S01]  /*100c0*/  ULDC.64 UR16, c[0x0][0x640] ;  /* 0x0001900000107ab9 */ /* 0x000fe20000000a00 */
[----:B------:R-:W-:Y:S01]  /*100d0*/  ULDC UR10, c[0x0][0x608] ;  /* 0x00018200000a7ab9 */ /* 0x000fe20000000800 */
[----:B------:R-:W-:Y:S01]  /*100e0*/  IMAD.X R2, RZ, RZ, ~R2, P1 ;  /* 0x000000ffff027224 */ /* 0x000fe200008e0e02 */
[----:B------:R-:W-:-:S03]  /*100f0*/  ISETP.NE.U32.AND P1, PT, RZ, UR16, PT ;  /* 0x00000010ff007c0c */ /* 0x000fc6000bf25070 */
[----:B------:R-:W-:Y:S01]  /*10100*/  IMAD R4, R2, UR8, RZ ;  /* 0x0000000802047c24 */ /* 0x000fe2000f8e02ff */
[----:B------:R-:W0:Y:S01]  /*10110*/  LDC R15, c[0x0][0x148] ;  /* 0x00005200ff0f7b82 */ /* 0x000e220000000800 */
[----:B------:R-:W-:Y:S01]  /*10120*/  IMAD.MOV.U32 R2, RZ, RZ, R13 ;  /* 0x000000ffff027224 */ /* 0x000fe200078e000d */
[----:B------:R-:W-:-:S03]  /*10130*/  ISETP.NE.AND.EX P1, PT, RZ, UR17, PT, P1 ;  /* 0x00000011ff007c0c */ /* 0x000fc6000bf25310 */
[----:B------:R-:W-:Y:S01]  /*10140*/  IMAD.WIDE.U32 R2, R5, UR8, R2 ;  /* 0x0000000805027c25 */ /* 0x000fe2000f8e0002 */
[----:B------:R-:W-:-:S03]  /*10150*/  ULDC UR8, c[0x0][0x150] ;  /* 0x0000540000087ab9 */ /* 0x000fc60000000800 */
[----:B------:R-:W-:Y:S01]  /*10160*/  FMUL R6, R6, UR8 ;  /* 0x0000000806067c20 */ /* 0x000fe20008400000 */
[----:B------:R-:W-:Y:S01]  /*10170*/  IMAD R5, R5, UR9, R4 ;  /* 0x0000000905057c24 */ /* 0x000fe2000f8e0204 */
[----:B------:R-:W-:Y:S01]  /*10180*/  ULDC UR8, c[0x0][0x618] ;  /* 0x0001860000087ab9 */ /* 0x000fe20000000800 */
[----:B------:R-:W-:Y:S02]  /*10190*/  ULDC UR9, c[0x0][0x154] ;  /* 0x0000550000097ab9 */ /* 0x000fe40000000800 */
[----:B------:R-:W-:Y:S01]  /*101a0*/  IMAD.IADD R3, R3, 0x1, R5 ;  /* 0x0000000103037824 */ /* 0x000fe200078e0205 */
[----:B------:R-:W3:Y:S04]  /*101b0*/  F2I.U32.TRUNC.NTZ R6, R6 ;  /* 0x0000000600067305 */ /* 0x000ee8000020f000 */
[----:B------:R-:W-:-:S02]  /*101c0*/  SHF.R.U64 R13, R2, UR8, R3 ;  /* 0x00000008020d7c19 */ /* 0x000fc40008001203 */
[----:B-1----:R-:W-:-:S05]  /*101d0*/  I2FP.F32.U32 R2, R10 ;  /* 0x0000000a00027245 */ /* 0x002fca0000201000 */
[----:B------:R-:W-:Y:S01]  /*101e0*/  FMUL R4, R2, UR9 ;  /* 0x0000000902047c20 */ /* 0x000fe20008400000 */
[----:B------:R-:W-:Y:S01]  /*101f0*/  SHF.R.U32.HI R2, RZ, UR8, R3 ;  /* 0x00000008ff027c19 */ /* 0x000fe20008011603 */
[----:B------:R-:W-:Y:S02]  /*10200*/  ULDC UR8, c[0x0][0x658] ;  /* 0x0001960000087ab9 */ /* 0x000fe40000000800 */
[----:B------:R1:W4:Y:S01]  /*10210*/  F2I.U32.TRUNC.NTZ R18, R4 ;  /* 0x0000000400127305 */ /* 0x000322000020f000 */
[----:B------:R-:W-:Y:S01]  /*10220*/  SHF.R.U64 R16, R13, UR10, R2 ;  /* 0x0000000a0d107c19 */ /* 0x000fe20008001202 */
[----:B---3--:R-:W-:Y:S01]  /*10230*/  IMAD.MOV R6, RZ, RZ, -R6 ;  /* 0x000000ffff067224 */ /* 0x008fe200078e0a06 */
[----:B------:R-:W-:-:S03]  /*10240*/  SHF.R.U32.HI R3, RZ, UR10, R2 ;  /* 0x0000000aff037c19 */ /* 0x000fc60008011602 */
[----:B--2---:R-:W-:Y:S01]  /*10250*/  IMAD R19, R7, R6, R12 ;  /* 0x0000000607137224 */ /* 0x004fe200078e020c */
[--C-:B------:R-:W-:Y:S02]  /*10260*/  SHF.R.U64 R14, R16, UR8, R3.reuse ;  /* 0x00000008100e7c19 */ /* 0x100fe40008001203 */
[----:B------:R-:W-:-:S03]  /*10270*/  SHF.R.U32.HI R3, RZ, UR8, R3 ;  /* 0x00000008ff037c19 */ /* 0x000fc60008011603 */
[----:B------:R-:W-:Y:S01]  /*10280*/  IMAD.MOV.U32 R2, RZ, RZ, R14 ;  /* 0x000000ffff027224 */ /* 0x000fe200078e000e */
[----:B-1--4-:R-:W-:Y:S06]  /*10290*/  @!P1 BRA `(.L_x_308) ;  /* 0x0000000000289947 */ /* 0x012fec0003800000 */
        /* <DEDUP_REMOVED lines=10> */
.L_x_308:
[----:B------:R-:W-:Y:S01]  /*10340*/  ULDC UR8, c[0x0][0x648] ;  /* 0x0001920000087ab9 */ /* 0x000fe20000000800 */
[----:B------:R-:W-:Y:S01]  /*10350*/  IMAD.MOV R18, RZ, RZ, -R18 ;  /* 0x000000ffff127224 */ /* 0x000fe200078e0a12 */
[----:B------:R-:W-:Y:S01]  /*10360*/  SHF.R.U64 R3, R2, UR8, R3 ;  /* 0x0000000802037c19 */ /* 0x000fe20008001203 */
[----:B------:R-:W-:Y:S01]  /*10370*/  ULDC UR8, c[0x0][0x638] ;  /* 0x00018e0000087ab9 */ /* 0x000fe20000000800 */
[----:B------:R-:W-:Y:S01]  /*10380*/  LOP3.LUT R2, R16, UR6, RZ, 0xc0, !PT ;  /* 0x0000000610027c12 */ /* 0x000fe2000f8ec0ff */
[----:B0-----:R-:W-:Y:S01]  /*10390*/  @P4 IMAD R19, R15, R18, R10 ;  /* 0x000000120f134224 */ /* 0x001fe200078e020a */
[----:B------:R-:W-:Y:S01]  /*103a0*/  LOP3.LUT R13, R13, UR4, RZ, 0xc0, !PT ;  /* 0x000000040d0d7c12 */ /* 0x000fe2000f8ec0ff */
[----:B------:R-:W-:Y:S01]  /*103b0*/  IMAD.MOV R5, RZ, RZ, -R3 ;  /* 0x000000ffff057224 */ /* 0x000fe200078e0a03 */
[----:B------:R-:W-:Y:S01]  /*103c0*/  ULDC UR9, c[0x0][0x610] ;  /* 0x0001840000097ab9 */ /* 0x000fe20000000800 */
[----:B------:R-:W-:Y:S02]  /*103d0*/  IMAD R2, R3, UR5, R2 ;  /* 0x0000000503027c24 */ /* 0x000fe4000f8e0202 */
[----:B------:R-:W-:Y:S01]  /*103e0*/  IMAD R14, R5, UR8, R14 ;  /* 0x00000008050e7c24 */ /* 0x000fe2000f8e020e */
[----:B------:R-:W-:Y:S01]  /*103f0*/  ULDC UR8, c[0x0][0x600] ;  /* 0x0001800000087ab9 */ /* 0x000fe20000000800 */
[----:B------:R-:W-:-:S02]  /*10400*/  IMAD R5, R2, UR9, R19 ;  /* 0x0000000902057c24 */ /* 0x000fc4000f8e0213 */
[----:B------:R-:W-:Y:S02]  /*10410*/  IMAD R14, R14, UR8, R13 ;  /* 0x000000080e0e7c24 */ /* 0x000fe4000f8e020d */
[----:B------:R-:W-:-:S03]  /*10420*/  IMAD.MOV.U32 R2, RZ, RZ, 0x1 ;  /* 0x00000001ff027424 */ /* 0x000fc600078e00ff */
[----:B------:R-:W-:Y:S02]  /*10430*/  SEL R6, R14, R5, !P4 ;  /* 0x000000050e067207 */ /* 0x000fe40006000000 */
[----:B------:R-:W-:-:S07]  /*10440*/  SEL R5, R5, R14, !P4 ;  /* 0x0000000e05057207 */ /* 0x000fce0006000000 */
.L_x_306:
[----:B------:R-:W-:Y:S05]  /*10450*/  BSYNC B1 ;  /* 0x0000000000017941 */ /* 0x000fea0003800000 */
.L_x_305:
[----:B------:R-:W-:-:S13]  /*10460*/  LOP3.LUT P1, RZ, R2, 0xff, RZ, 0xc0, !PT ;  /* 0x000000ff02ff7812 */ /* 0x000fda000782c0ff */
[----:B------:R-:W-:Y:S05]  /*10470*/  @P1 BRA `(.L_x_309) ;  /* 0xfffffff000fc1947 */ /* 0x000fea000383ffff */
[----:B------:R-:W-:Y:S05]  /*10480*/  BSYNC B0 ;  /* 0x0000000000007941 */ /* 0x000fea0003800000 */
.L_x_297:
[----:B------:R-:W-:-:S03]  /*10490*/  UMOV UR8, 0xffffffff ;  /* 0xffffffff00087882 */ /* 0x000fc60000000000 */
[----:B------:R-:W-:Y:S05]  /*104a0*/  BRA.DIV UR8, `(.L_x_310) ;  /* 0x0000000208e07947 */ /* 0x000fea000b800000 */
[----:B------:R-:W-:-:S13]  /*104b0*/  ELECT P0, URZ, PT ;  /* 0x00000000003f782f */ /* 0x000fda0003800000 */
.L_x_322:
[----:B------:R-:W-:Y:S04]  /*104c0*/  BSSY B0, `(.L_x_311) ;  /* 0x000001a000007945 */ /* 0x000fe80003800000 */
[----:B------:R-:W-:Y:S05]  /*104d0*/  @!P0 BRA `(.L_x_312) ;  /* 0x0000000000608947 */ /* 0x000fea0003800000 */
[----:B------:R-:W-:-:S04]  /*104e0*/  ULOP3.LUT UR8, UR7, 0x2, URZ, 0xfc, !UPT ;  /* 0x0000000207087892 */ /* 0x000fc8000f8efc3f */
[----:B------:R-:W-:-:S06]  /*104f0*/  UISETP.NE.AND UP0, UPT, UR8, 0x3, UPT ;  /* 0x000000030800788c */ /* 0x000fcc000bf05270 */
[----:B------:R-:W-:-:S13]  /*10500*/  PLOP3.LUT P0, PT, PT, PT, UP0, 0x80, 0x0 ;  /* 0x000000000000781c */ /* 0x000fda0003f0f008 */
[----:B------:R-:W-:Y:S05]  /*10510*/  @!P0 BRA `(.L_x_313) ;  /* 0x0000000000048947 */ /* 0x000fea0003800000 */
[----:B------:R-:W-:Y:S01]  /*10520*/  BPT.TRAP 0x1 ;  /* 0x000000040000795c */ /* 0x000fe20000300000 */
.L_x_313:
[----:B------:R-:W0:Y:S01]  /*10530*/  S2R R3, SR_CgaCtaId ;  /* 0x0000000000037919 */ /* 0x000e220000008800 */
[----:B------:R-:W-:-:S04]  /*10540*/  MOV R2, 0x400 ;  /* 0x0000040000027802 */ /* 0x000fc80000000f00 */
[----:B0-----:R-:W-:Y:S02]  /*10550*/  LEA R3, R3, R2, 0x18 ;  /* 0x0000000203037211 */ /* 0x001fe400078ec0ff */
[----:B------:R-:W-:-:S03]  /*10560*/  SHF.L.U32 R2, R0, 0x1f, RZ ;  /* 0x0000001f00027819 */ /* 0x000fc600000006ff */
[----:B------:R-:W-:-:S04]  /*10570*/  VIADD R3, R3, 0x10 ;  /* 0x0000001003037836 */ /* 0x000fc80000000000 */
[C---:B------:R-:W-:Y:S02]  /*10580*/  IMAD R7, R8.reuse, 0x8, R3 ;  /* 0x0000000808077824 */ /* 0x040fe400078e0203 */
[----:B------:R-:W-:Y:S02]  /*10590*/  VIADD R8, R8, 0x1 ;  /* 0x0000000108087836 */ /* 0x000fe40000000000 */
[----:B------:R-:W0:Y:S03]  /*105a0*/  SYNCS.PHASECHK.TRANS64.TRYWAIT P0, [R7+URZ], R2 ;  /* 0x00000002070075a7 */ /* 0x000e26000800017f */
[----:B------:R-:W-:-:S04]  /*105b0*/  ISETP.NE.AND P1, PT, R8, 0x2, PT ;  /* 0x000000020800780c */ /* 0x000fc80003f25270 */
[----:B------:R-:W-:Y:S02]  /*105c0*/  SEL R5, RZ, 0x1, P1 ;  /* 0x00000001ff057807 */ /* 0x000fe40000800000 */
[----:B------:R-:W-:Y:S02]  /*105d0*/  SEL R8, R8, RZ, P1 ;  /* 0x000000ff08087207 */ /* 0x000fe40000800000 */
[----:B------:R-:W-:Y:S01]  /*105e0*/  LOP3.LUT R0, R0, R5, RZ, 0x3c, !PT ;  /* 0x0000000500007212 */ /* 0x000fe200078e3cff */
[----:B0-----:R-:W-:Y:S06]  /*105f0*/  @!P0 BRA `(.L_x_314) ;  /* 0x0000000000b08947 */ /* 0x001fec0003800000 */
.L_x_323:
[----:B------:R-:W-:Y:S01]  /*10600*/  IMAD R3, R8, 0x8, R3 ;  /* 0x0000000808037824 */ /* 0x000fe200078e0203 */
[----:B------:R-:W-:-:S07]  /*10610*/  SHF.L.U32 R0, R0, 0x1f, RZ ;  /* 0x0000001f00007819 */ /* 0x000fce00000006ff */
.L_x_315:
[----:B-1----:R1:W2:Y:S02]  /*10620*/  SYNCS.PHASECHK.TRANS64.TRYWAIT P0, [R3+URZ], R0 ;  /* 0x00000000030075a7 */ /* 0x0022a4000800017f */
[----:B--2---:R-:W-:Y:S05]  /*10630*/  @!P0 NANOSLEEP.SYNCS 0x989680 ;  /* 0x009896800000895d */ /* 0x004fea0003900000 */
[----:B------:R-:W2:Y:S02]  /*10640*/  @!P0 SYNCS.PHASECHK.TRANS64 P0, [R3+URZ], R0 ;  /* 0x00000000030085a7 */ /* 0x000ea4000800007f */
[----:B--2---:R-:W-:Y:S05]  /*10650*/  @!P0 BRA `(.L_x_315) ;  /* 0xfffffffc00f08947 */ /* 0x004fea000383ffff */
.L_x_312:
[----:B------:R-:W-:Y:S05]  /*10660*/  BSYNC B0 ;  /* 0x0000000000007941 */ /* 0x000fea0003800000 */
.L_x_311:
[----:B------:R-:W-:Y:S05]  /*10670*/  EXIT ;  /* 0x000000000000794d */ /* 0x000fea0003800000 */
.L_x_17:
[----:B-1----:R-:W-:-:S04]  /*10680*/  IMAD.U32 R3, RZ, RZ, UR6 ;  /* 0x00000006ff037e24 */ /* 0x002fc8000f8e00ff */
[----:B------:R1:W2:Y:S03]  /*10690*/  SYNCS.PHASECHK.TRANS64.TRYWAIT P0, [R3+URZ], R0 ;  /* 0x00000000030075a7 */ /* 0x0002a6000800017f */
[----:B--2---:R-:W-:Y:S05]  /*106a0*/  @!P0 NANOSLEEP.SYNCS 0x989680 ;  /* 0x009896800000895d */ /* 0x004fea0003900000 */
[----:B------:R-:W2:Y:S02]  /*106b0*/  @!P0 SYNCS.PHASECHK.TRANS64 P0, [R3+URZ], R0 ;  /* 0x00000000030085a7 */ /* 0x000ea4000800007f */
[----:B--2---:R-:W-:Y:S05]  /*106c0*/  @!P0 BRA `(.L_x_17) ;  /* 0xfffffffc00ec8947 */ /* 0x004fea000383ffff */
[----:B------:R-:W-:Y:S05]  /*106d0*/  BRA `(.L_x_16) ;  /* 0xffffff14000c7947 */ /* 0x000fea000383ffff */
.L_x_23:
[----:B-----5:R2:W-:Y:S02]  /*106e0*/  STL [R1+0x80], R0 ;  /* 0x0000800001007387 */ /* 0x0205e40000100800 */
[----:B--2---:R-:W-:-:S04]  /*106f0*/  IMAD.U32 R0, RZ, RZ, UR22 ;  /* 0x00000016ff007e24 */ /* 0x004fc8000f8e00ff */
[----:B------:R2:W3:Y:S03]  /*10700*/  SYNCS.PHASECHK.TRANS64.TRYWAIT P0, [R0+URZ], R229 ;  /* 0x000000e5000075a7 */ /* 0x0004e6000800017f */
[----:B---3--:R-:W-:Y:S05]  /*10710*/  @!P0 NANOSLEEP.SYNCS 0x989680 ;  /* 0x009896800000895d */ /* 0x008fea0003900000 */
[----:B------:R2:W3:Y:S02]  /*10720*/  @!P0 SYNCS.PHASECHK.TRANS64 P0, [R0+URZ], R229 ;  /* 0x000000e5000085a7 */ /* 0x0004e4000800007f */
[----:B--2---:R2:W5:Y:S02]  /*10730*/  LDL.LU R0, [R1+0x80] ;  /* 0x0000800001007983 */ /* 0x0045640000300800 */
[----:B--23--:R-:W-:Y:S05]  /*10740*/  @!P0 BRA `(.L_x_23) ;  /* 0xfffffffc00e48947 */ /* 0x00cfea000383ffff */
[----:B------:R-:W-:Y:S05]  /*10750*/  BRA `(.L_x_22) ;  /* 0xffffff2800587947 */ /* 0x000fea000383ffff */
.L_x_298:
[----:B------:R-:W-:Y:S01]  /*10760*/  BSSY B1, `(.L_x_316) ;  /* 0x0000006000017945 */ /* 0x000fe20003800000 */
[----:B------:R-:W-:-:S07]  /*10770*/  IMAD.MOV.U32 R2, RZ, RZ, -0x1 ;  /* 0xffffffffff027424 */ /* 0x000fce00078e00ff */
[----:B------:R-:W-:Y:S05]  /*10780*/  WARPSYNC.COLLECTIVE R2, `(.L_x_317) ;  /* 0x00000000020c7348 */ /* 0x000fea0003c00000 */
[----:B------:R-:W-:Y:S02]  /*10790*/  ELECT P1, UR62, PT ;  /* 0x00000000003e782f */ /* 0x000fe40003820000 */
[----:B------:R-:W-:Y:S01]  /*107a0*/  MOV R2, UR62 ;  /* 0x0000003e00027c02 */ /* 0x000fe20008000f00 */
[----:B------:R-:W-:Y:S10]  /*107b0*/  ENDCOLLECTIVE ;  /* 0x000000000000791b */ /* 0x000ff40003800000 */
.L_x_317:
[----:B------:R-:W-:Y:S05]  /*107c0*/  BSYNC B1 ;  /* 0x0000000000017941 */ /* 0x000fea0003800000 */
.L_x_316:
[----:B------:R-:W-:Y:S05]  /*107d0*/  BRA `(.L_x_318) ;  /* 0xfffffff000307947 */ /* 0x000fea000383ffff */
.L_x_301:
[----:B-1----:R1:W2:Y:S02]  /*107e0*/  SYNCS.PHASECHK.TRANS64.TRYWAIT P1, [R13+URZ+0x10], R4 ;  /* 0x000010040d0075a7 */ /* 0x0022a4000802017f */
[----:B--2---:R-:W-:Y:S05]  /*107f0*/  @!P1 NANOSLEEP.SYNCS 0x989680 ;  /* 0x009896800000995d */ /* 0x004fea0003900000 */
[----:B------:R-:W2:Y:S02]  /*10800*/  @!P1 SYNCS.PHASECHK.TRANS64 P1, [R13+URZ+0x10], R4 ;  /* 0x000010040d0095a7 */ /* 0x000ea4000802007f */
[----:B--2---:R-:W-:Y:S05]  /*10810*/  @!P1 BRA `(.L_x_301) ;  /* 0xfffffffc00f09947 */ /* 0x004fea000383ffff */
[----:B------:R-:W-:Y:S05]  /*10820*/  BRA `(.L_x_319) ;  /* 0xfffffff000647947 */ /* 0x000fea000383ffff */
.L_x_310:
[----:B------:R-:W-:Y:S01]  /*10830*/  BSSY B0, `(.L_x_320) ;  /* 0x0000006000007945 */ /* 0x000fe20003800000 */
[----:B------:R-:W-:-:S07]  /*10840*/  IMAD.MOV.U32 R2, RZ, RZ, -0x1 ;  /* 0xffffffffff027424 */ /* 0x000fce00078e00ff */
[----:B------:R-:W-:Y:S05]  /*10850*/  WARPSYNC.COLLECTIVE R2, `(.L_x_321) ;  /* 0x00000000020c7348 */ /* 0x000fea0003c00000 */
[----:B------:R-:W-:Y:S02]  /*10860*/  ELECT P1, UR62, PT ;  /* 0x00000000003e782f */ /* 0x000fe40003820000 */
[----:B------:R-:W-:Y:S01]  /*10870*/  MOV R2, UR62 ;  /* 0x0000003e00027c02 */ /* 0x000fe20008000f00 */
[----:B------:R-:W-:Y:S10]  /*10880*/  ENDCOLLECTIVE ;  /* 0x000000000000791b */ /* 0x000ff40003800000 */
.L_x_321:
[----:B------:R-:W-:Y:S05]  /*10890*/  BSYNC B0 ;  /* 0x0000000000007941 */ /* 0x000fea0003800000 */
.L_x_320:
[----:B------:R-:W-:Y:S01]  /*108a0*/  PLOP3.LUT P0, PT, P1, PT, PT, 0x80, 0x0 ;  /* 0x000000000000781c */ /* 0x000fe20000f0f070 */
[----:B------:R-:W-:-:S12]  /*108b0*/  BRA `(.L_x_322) ;  /* 0xfffffffc00007947 */ /* 0x000fd8000383ffff */
.L_x_314:
[----:B0-----:R0:W1:Y:S02]  /*108c0*/  SYNCS.PHASECHK.TRANS64.TRYWAIT P0, [R7+URZ], R2 ;  /* 0x00000002070075a7 */ /* 0x001064000800017f */
[----:B-1----:R-:W-:Y:S05]  /*108d0*/  @!P0 NANOSLEEP.SYNCS 0x989680 ;  /* 0x009896800000895d */ /* 0x002fea0003900000 */
[----:B------:R-:W1:Y:S02]  /*108e0*/  @!P0 SYNCS.PHASECHK.TRANS64 P0, [R7+URZ], R2 ;  /* 0x00000002070085a7 */ /* 0x000e64000800007f */
[----:B-1----:R-:W-:Y:S05]  /*108f0*/  @!P0 BRA `(.L_x_314) ;  /* 0xfffffffc00f08947 */ /* 0x002fea000383ffff */
[----:B------:R-:W-:Y:S05]  /*10900*/  BRA `(.L_x_323) ;  /* 0xfffffffc003c7947 */ /* 0x000fea000383ffff */
.L_x_324:
[----:B------:R-:W-:-:S00]  /*10910*/  BRA `(.L_x_324) ;  /* 0xfffffffc00fc7947 */ /* 0x000fc0000383ffff */
[----:B------:R-:W-:-:S00]  /*10920*/  NOP ;  /* 0x0000000000007918 */ /* 0x000fc00000000000 */
        /* <DEDUP_REMOVED lines=13> */
.L_x_325:


//--------------------- .nv.shared._ZN7cutlass13device_kernelINS_4gemm6kernel13GemmUniversalIN4cute5tupleIJiiiiEEENS1_10collective13CollectiveMmaINS1_37MainloopSm90TmaGmmaWarpSpecializedFP8ILi2ENS5_IJNS4_1CILi1EEESB_SB_EEENS1_35KernelTmaWarpSpecializedCooperativeEEENS5_IJNSA_ILi192EEENSA_ILi128EEENSA_ILi256EEEEEENS_12float_e4m3_tENS5_IJlSB_lEEESJ_SK_NS4_8TiledMMAINS4_8MMA_AtomIJNS4_4SM904GMMA31MMA_64x128x32_F32E4M3E4M3_SS_TNILNSO_7ScaleInE1ELSQ_1EEEEEENS4_6LayoutINS5_IJNSA_ILi2EEESB_SB_EEENS5_IJSB_NSA_ILi0EEESW_EEEEENS5_IJNS4_10UnderscoreESZ_SZ_EEEEENS4_13SM90_TMA_LOADENS4_14ComposedLayoutINS4_7SwizzleILi3ELi4ELi3EEENS4_18smem_ptr_flag_bitsILi8EEENST_INS5_IJNSA_ILi8EEESG_EEENS5_IJSG_SB_EEEEEEEvNS4_8identityES12_S1C_vS1D_EENS_8epilogue10collective6detail29Sm90TmaWarpSpecializedAdapterINS1G_15DefaultEpilogueISJ_SK_SK_NS1F_6thread17LinearCombinationISJ_Li1EffLNS1K_9ScaleType4KindE0ELNS_15FloatRoundStyleE2ESJ_EENS1_15EpilogueDefaultEEEEEvvEEEEvNT_6ParamsE --------------------------
	.section	.nv.shared._ZN7cutlass13device_kernelINS_4gemm6kernel13GemmUniversalIN4cute5tupleIJiiiiEEENS1_10collective13CollectiveMmaINS1_37MainloopSm90TmaGmmaWarpSpecializedFP8ILi2ENS5_IJNS4_1CILi1EEESB_SB_EEENS1_35KernelTmaWarpSpecializedCooperativeEEENS5_IJNSA_ILi192EEENSA_ILi128EEENSA_ILi256EEEEEENS_12float_e4m3_tENS5_IJlSB_lEEESJ_SK_NS4_8TiledMMAINS4_8MMA_AtomIJNS4_4SM904GMMA31MMA_64x128x32_F32E4M3E4M3_SS_TNILNSO_7ScaleInE1ELSQ_1EEEEEENS4_6LayoutINS5_IJNSA_ILi2EEESB_SB_EEENS5_IJSB_NSA_ILi0EEESW_EEEEENS5_IJNS4_10UnderscoreESZ_SZ_EEEEENS4_13SM90_TMA_LOADENS4_14ComposedLayoutINS4_7SwizzleILi3ELi4ELi3EEENS4_18smem_ptr_flag_bitsILi8EEENST_INS5_IJNSA_ILi8EEESG_EEENS5_IJSG_SB_EEEEEEEvNS4_8identityES12_S1C_vS1D_EENS_8epilogue10collective6detail29Sm90TmaWarpSpecializedAdapterINS1G_15DefaultEpilogueISJ_SK_SK_NS1F_6thread17LinearCombinationISJ_Li1EffLNS1K_9ScaleType4KindE0ELNS_15FloatRoundStyleE2ESJ_EENS1_15EpilogueDefaultEEEEEvvEEEEvNT_6ParamsE,"aw",@nobits
	.sectionflags	@""
	.align	16
	.zero		1024


//--------------------- .nv.shared.reserved.0     --------------------------
	.section	.nv.shared.reserved.0,"aw",@nobits
	.weak		__nv_reservedSMEM_offset_0_alias
	.size		__nv_reservedSMEM_offset_0_alias, 0, 0
	.other		__nv_reservedSMEM_offset_0_alias,@"STO_CUDA_RESERVED_SHARED STV_DEFAULT"
__nv_reservedSMEM_offset_0_alias:
	.zero		0


//--------------------- .nv.global                --------------------------
	.section	.nv.global,"aw",@nobits
.nv.global:
	.type		_ZN40_INTERNAL_261d0465_4_k_cu_09191883_125284cute1_E,@object
	.size		_ZN40_INTERNAL_261d0465_4_k_cu_09191883_125284cute1_E,(_ZN40_INTERNAL_261d0465_4_k_cu_09191883_125284cuda3std3__45__cpo6cbeginE - _ZN40_INTERNAL_261d0465_4_k_cu_09191883_125284cute1_E)
_ZN40_INTERNAL_261d0465_4_k_cu_09191883_125284cute1_E:
	.zero		1
	.type		_ZN40_INTERNAL_261d0465_4_k_cu_09191883_125284cuda3std3__45__cpo6cbeginE,@object
	.size		_ZN40_INTERNAL_261d0465_4_k_cu_09191883_125284cuda3std3__45__cpo6cbeginE,(_ZN40_INTERNAL_261d0465_4_k_cu_09191883_125284cuda3std3__48in_placeE - _ZN40_INTERNAL_261d0465_4_k_cu_09191883_125284cuda3std3__45__cpo6cbeginE)
_ZN40_INTERNAL_261d0465_4_k_cu_09191883_125284cuda3std3__45__cpo6cbeginE:
	.zero		1
	.type		_ZN40_INTERNAL_261d0465_4_k_cu_09191883_125284cuda3std3__48in_placeE,@object
	.size		_ZN40_INTERNAL_261d0465_4_k_cu_09191883_125284cuda3std3__48in_placeE,(_ZN40_INTERNAL_261d0465_4_k_cu_09191883_125284cuda3std6ranges3__45__cpo9iter_moveE - _ZN40_INTERNAL_261d0465_4_k_cu_09191883_125284cuda3std3__48in_placeE)
_ZN40_INTERNAL_261d0465_4_k_cu_09191883_125284cuda3std3__48in_placeE:
	.zero		1
	.type		_ZN40_INTERNAL_261d0465_4_k_cu_09191883_125284cuda3std6ranges3__45__cpo9iter_moveE,@object
	.size		_ZN40_INTERNAL_261d0465_4_k_cu_09191883_125284cuda3std6ranges3__45__cpo9iter_moveE,(_ZN40_INTERNAL_261d0465_4_k_cu_09191883_125284cuda3std3__45__cpo5beginE - _ZN40_INTERNAL_261d0465_4_k_cu_09191883_125284cuda3std6ranges3__45__cpo9iter_moveE)
_ZN40_INTERNAL_261d0465_4_k_cu_09191883_125284cuda3std6ranges3__45__cpo9iter_moveE:
	.zero		1
	.type		_ZN40_INTERNAL_261d0465_4_k_cu_09191883_125284cuda3std3__45__cpo5beginE,@object
	.size		_ZN40_INTERNAL_261d0465_4_k_cu_09191883_125284cuda3std3__45__cpo5beginE,(_ZN40_INTERNAL_261d0465_4_k_cu_09191883_125284cuda3std3__442_GLOBAL__N__261d0465_4_k_cu_09191883_125286ignoreE - _ZN40_INTERNAL_261d0465_4_k_cu_09191883_125284cuda3std3__45__cpo5beginE)
_ZN40_INTERNAL_261d0465_4_k_cu_09191883_125284cuda3std3__45__cpo5beginE:
	.zero		1
	.type		_ZN40_INTERNAL_261d0465_4_k_cu_09191883_125284cuda3std3__442_GLOBAL__N__261d0465_4_k_cu_09191883_125286ignoreE,@object
	.size		_ZN40_INTERNAL_261d0465_4_k_cu_09191883_125284cuda3std3__442_GLOBAL__N__261d0465_4_k_cu_09191883_125286ignoreE,(_ZN40_INTERNAL_261d0465_4_k_cu_09191883_125284cute7productE - _ZN40_INTERNAL_261d0465_4_k_cu_09191883_125284cuda3std3__442_GLOBAL__N__261d0465_4_k_cu_09191883_125286ignoreE)
_ZN40_INTERNAL_261d0465_4_k_cu_09191883_125284cuda3std3__442_GLOBAL__N__261d0465_4_k_cu_09191883_125286ignoreE:
	.zero		1
	.type		_ZN40_INTERNAL_261d0465_4_k_cu_09191883_125284cute7productE,@object
	.size		_ZN40_INTERNAL_261d0465_4_k_cu_09191883_125284cute7productE,(_ZN40_INTERNAL_261d0465_4_k_cu_09191883_125284cuda3std3__45__cpo3endE - _ZN40_INTERNAL_261d0465_4_k_cu_09191883_125284cute7productE)
_ZN40_INTERNAL_261d0465_4_k_cu_09191883_125284cute7productE:
	.zero		1
	.type		_ZN40_INTERNAL_261d0465_4_k_cu_09191883_125284cuda3std3__45__cpo3endE,@object
	.size		_ZN40_INTERNAL_261d0465_4_k_cu_09191883_125284cuda3std3__45__cpo3endE,(_ZN40_INTERNAL_261d0465_4_k_cu_09191883_125284cuda3std3__419piecewise_constructE - _ZN40_INTERNAL_261d0465_4_k_cu_09191883_125284cuda3std3__45__cpo3endE)
_ZN40_INTERNAL_261d0465_4_k_cu_09191883_125284cuda3std3__45__cpo3endE:
	.zero		1
	.type		_ZN40_INTERNAL_261d0465_4_k_cu_09191883_125284cuda3std3__419piecewise_constructE,@object
	.size		_ZN40_INTERNAL_261d0465_4_k_cu_09191883_125284cuda3std3__419piecewise_constructE,(_ZN40_INTERNAL_261d0465_4_k_cu_09191883_125284cuda3std3__45__cpo4cendE - _ZN40_INTERNAL_261d0465_4_k_cu_09191883_125284cuda3std3__419piecewise_constructE)
_ZN40_INTERNAL_261d0465_4_k_cu_09191883_125284cuda3std3__419piecewise_constructE:
	.zero		1
	.type		_ZN40_INTERNAL_261d0465_4_k_cu_09191883_125284cuda3std3__45__cpo4cendE,@object
	.size		_ZN40_INTERNAL_261d0465_4_k_cu_09191883_125284cuda3std3__45__cpo4cendE,(_ZN40_INTERNAL_261d0465_4_k_cu_09191883_125284cuda3std6ranges3__45__cpo4swapE - _ZN40_INTERNAL_261d0465_4_k_cu_09191883_125284cuda3std3__45__cpo4cendE)
_ZN40_INTERNAL_261d0465_4_k_cu_09191883_125284cuda3std3__45__cpo4cendE:
	.zero		1
	.type		_ZN40_INTERNAL_261d0465_4_k_cu_09191883_125284cuda3std6ranges3__45__cpo4swapE,@object
	.size		_ZN40_INTERNAL_261d0465_4_k_cu_09191883_125284cuda3std6ranges3__45__cpo4swapE,(.L_7 - _ZN40_INTERNAL_261d0465_4_k_cu_09191883_125284cuda3std6ranges3__45__cpo4swapE)
_ZN40_INTERNAL_261d0465_4_k_cu_09191883_125284cuda3std6ranges3__45__cpo4swapE:
	.zero		1
.L_7:


//--------------------- .nv.constant0._ZN7cutlass13device_kernelINS_4gemm6kernel13GemmUniversalIN4cute5tupleIJiiiiEEENS1_10collective13CollectiveMmaINS1_37MainloopSm90TmaGmmaWarpSpecializedFP8ILi2ENS5_IJNS4_1CILi1EEESB_SB_EEENS1_35KernelTmaWarpSpecializedCooperativeEEENS5_IJNSA_ILi192EEENSA_ILi128EEENSA_ILi256EEEEEENS_12float_e4m3_tENS5_IJlSB_lEEESJ_SK_NS4_8TiledMMAINS4_8MMA_AtomIJNS4_4SM904GMMA31MMA_64x128x32_F32E4M3E4M3_SS_TNILNSO_7ScaleInE1ELSQ_1EEEEEENS4_6LayoutINS5_IJNSA_ILi2EEESB_SB_EEENS5_IJSB_NSA_ILi0EEESW_EEEEENS5_IJNS4_10UnderscoreESZ_SZ_EEEEENS4_13SM90_TMA_LOADENS4_14ComposedLayoutINS4_7SwizzleILi3ELi4ELi3EEENS4_18smem_ptr_flag_bitsILi8EEENST_INS5_IJNSA_ILi8EEESG_EEENS5_IJSG_SB_EEEEEEEvNS4_8identityES12_S1C_vS1D_EENS_8epilogue10collective6detail29Sm90TmaWarpSpecializedAdapterINS1G_15DefaultEpilogueISJ_SK_SK_NS1F_6thread17LinearCombinationISJ_Li1EffLNS1K_9ScaleType4KindE0ELNS_15FloatRoundStyleE2ESJ_EENS1_15EpilogueDefaultEEEEEvvEEEEvNT_6ParamsE --------------------------
	.section	.nv.constant0._ZN7cutlass13device_kernelINS_4gemm6kernel13GemmUniversalIN4cute5tupleIJiiiiEEENS1_10collective13CollectiveMmaINS1_37MainloopSm90TmaGmmaWarpSpecializedFP8ILi2ENS5_IJNS4_1CILi1EEESB_SB_EEENS1_35KernelTmaWarpSpecializedCooperativeEEENS5_IJNSA_ILi192EEENSA_ILi128EEENSA_ILi256EEEEEENS_12float_e4m3_tENS5_IJlSB_lEEESJ_SK_NS4_8TiledMMAINS4_8MMA_AtomIJNS4_4SM904GMMA31MMA_64x128x32_F32E4M3E4M3_SS_TNILNSO_7ScaleInE1ELSQ_1EEEEEENS4_6LayoutINS5_IJNSA_ILi2EEESB_SB_EEENS5_IJSB_NSA_ILi0EEESW_EEEEENS5_IJNS4_10UnderscoreESZ_SZ_EEEEENS4_13SM90_TMA_LOADENS4_14ComposedLayoutINS4_7SwizzleILi3ELi4ELi3EEENS4_18smem_ptr_flag_bitsILi8EEENST_INS5_IJNSA_ILi8EEESG_EEENS5_IJSG_SB_EEEEEEEvNS4_8identityES12_S1C_vS1D_EENS_8epilogue10collective6detail29Sm90TmaWarpSpecializedAdapterINS1G_15DefaultEpilogueISJ_SK_SK_NS1F_6thread17LinearCombinationISJ_Li1EffLNS1K_9ScaleType4KindE0ELNS_15FloatRoundStyleE2ESJ_EENS1_15EpilogueDefaultEEEEEvvEEEEvNT_6ParamsE,"a",@progbits
	.sectionflags	@""
	.align	4
.nv.constant0._ZN7cutlass13device_kernelINS_4gemm6kernel13GemmUniversalIN4cute5tupleIJiiiiEEENS1_10collective13CollectiveMmaINS1_37MainloopSm90TmaGmmaWarpSpecializedFP8ILi2ENS5_IJNS4_1CILi1EEESB_SB_EEENS1_35KernelTmaWarpSpecializedCooperativeEEENS5_IJNSA_ILi192EEENSA_ILi128EEENSA_ILi256EEEEEENS_12float_e4m3_tENS5_IJlSB_lEEESJ_SK_NS4_8TiledMMAINS4_8MMA_AtomIJNS4_4SM904GMMA31MMA_64x128x32_F32E4M3E4M3_SS_TNILNSO_7ScaleInE1ELSQ_1EEEEEENS4_6LayoutINS5_IJNSA_ILi2EEESB_SB_EEENS5_IJSB_NSA_ILi0EEESW_EEEEENS5_IJNS4_10UnderscoreESZ_SZ_EEEEENS4_13SM90_TMA_LOADENS4_14ComposedLayoutINS4_7SwizzleILi3ELi4ELi3EEENS4_18smem_ptr_flag_bitsILi8EEENST_INS5_IJNSA_ILi8EEESG_EEENS5_IJSG_SB_EEEEEEEvNS4_8identityES12_S1C_vS1D_EENS_8epilogue10collective6detail29Sm90TmaWarpSpecializedAdapterINS1G_15DefaultEpilogueISJ_SK_SK_NS1F_6thread17LinearCombinationISJ_Li1EffLNS1K_9ScaleType4KindE0ELNS_15FloatRoundStyleE2ESJ_EENS1_15EpilogueDefaultEEEEEvvEEEEvNT_6ParamsE:
	.zero		1664


//--------------------- SYMBOLS --------------------------

	.type		.nv.reservedSmem.offset0,@object
	.size		.nv.reservedSmem.offset0,0x4
